// auto-generated by cutlass_sweep.gemm — config: {"arch": "sm_90", "cluster_m": 8, "cluster_n": 1, "dtype": "fp16", "dtype_b": "fp16", "layout": "nt", "stages": 0, "tile_k": 128, "tile_m": 64, "tile_n": 64}
#include "cutlass/cutlass.h"
#include "cutlass/gemm/collective/collective_builder.hpp"
#include "cutlass/gemm/device/gemm_universal_adapter.h"
#include "cutlass/gemm/kernel/gemm_universal.hpp"
#include "cutlass/epilogue/collective/collective_builder.hpp"

using ElemA = cutlass::half_t;
using ElemB = cutlass::half_t;
using ElemCD = cutlass::half_t;
using Acc  = float;
using TileShape    = cute::Shape<cute::_64, cute::_64, cute::_128>;
using ClusterShape = cute::Shape<cute::_8, cute::_1, cute::_1>;

using CollectiveEpilogue = typename cutlass::epilogue::collective::CollectiveBuilder<
    cutlass::arch::Sm90, cutlass::arch::OpClassTensorOp,
    TileShape, ClusterShape,
    cutlass::epilogue::collective::EpilogueTileAuto,
    Acc, Acc,
    ElemCD, cutlass::layout::RowMajor, 128 / cutlass::sizeof_bits<ElemCD>::value,
    ElemCD, cutlass::layout::RowMajor, 128 / cutlass::sizeof_bits<ElemCD>::value,
    cutlass::epilogue::collective::EpilogueScheduleAuto
  >::CollectiveOp;

using CollectiveMainloop = typename cutlass::gemm::collective::CollectiveBuilder<
    cutlass::arch::Sm90, cutlass::arch::OpClassTensorOp,
    ElemA, cutlass::layout::RowMajor, 128 / cutlass::sizeof_bits<ElemA>::value,
    ElemB, cutlass::layout::ColumnMajor, 128 / cutlass::sizeof_bits<ElemB>::value,
    Acc,
    TileShape, ClusterShape,
    cutlass::gemm::collective::StageCountAutoCarveout<static_cast<int>(sizeof(typename CollectiveEpilogue::SharedStorage))>,
    cutlass::gemm::collective::KernelScheduleAuto
  >::CollectiveOp;

using GemmKernel = cutlass::gemm::kernel::GemmUniversal<
    cute::Shape<int,int,int,int>,
    CollectiveMainloop,
    CollectiveEpilogue
>;
using Gemm = cutlass::gemm::device::GemmUniversalAdapter<GemmKernel>;

// Force the device kernel symbol into the cubin without needing a host main.
auto* _anchor = &cutlass::device_kernel<GemmKernel>;


// ===== COMPILED SASS (sm_90a) =====

	.target	sm_90a

	.elftype	@"ET_EXEC"


//--------------------- .note.nv.tkinfo           --------------------------
	.section	.note.nv.tkinfo,"",@"SHT_NOTE"
	.sectionflags	@"SHF_NOTE_NV_TKINFO"
	.tkinfo
        /*0018*/ 	.word	0x00000002
        /*0030*/ 	.string	""
        /*0030*/ 	.string	"ptxas"
        /*0030*/ 	.string	"Cuda compilation tools, release 13.0, V13.0.88"
        /*0030*/ 	.string	"Build cuda_13.0.r13.0/compiler.36424714_0"
        /*0030*/ 	.string	"-arch sm_90a -m 64 "



//--------------------- .note.nv.cuinfo           --------------------------
	.section	.note.nv.cuinfo,"",@"SHT_NOTE"
	.sectionflags	@"SHF_NOTE_NV_CUINFO"
        /*0018*/ 	.short	0x0002
        /*001a*/ 	.short	0x005a
        /*001c*/ 	.short	0x0082
	.zero		2


//--------------------- .nv.info                  --------------------------
	.section	.nv.info,"",@"SHT_CUDA_INFO"
	.align	4


	//----- nvinfo : EIATTR_REGCOUNT
	.align		4
        /*0000*/ 	.byte	0x04, 0x2f
        /*0002*/ 	.short	(.L_15 - .L_14)
	.align		4
.L_14:
        /*0004*/ 	.word	index@(_ZN7cutlass13device_kernelINS_4gemm6kernel13GemmUniversalIN4cute5tupleIJiiiiEEENS1_10collective13CollectiveMmaINS1_34MainloopSm90TmaGmmaWarpSpecializedILi7ENS5_IJNS4_1CILi8EEENSA_ILi1EEESC_EEENS1_32KernelTmaWarpSpecializedPingpongEEENS5_IJNSA_ILi64EEESG_NSA_ILi128EEEEEENS_6half_tENS5_IJlSC_lEEESJ_SK_NS4_8TiledMMAINS4_8MMA_AtomIJNS4_4SM904GMMA25MMA_64x64x16_F32F16F16_SSILNSO_5MajorE0ELSQ_0ELNSO_7ScaleInE1ELSR_1EEEEEENS4_6LayoutINS5_IJSC_SC_SC_EEENS5_IJNSA_ILi0EEESW_SW_EEEEENS5_IJNS4_10UnderscoreESZ_SZ_EEEEENS4_13SM90_TMA_LOADENS4_14ComposedLayoutINS4_7SwizzleILi3ELi4ELi3EEENS4_18smem_ptr_flag_bitsILi16EEENSU_INS5_IJSB_SG_EEENS5_IJSG_SC_EEEEEEEvNS4_8identityENS4_23SM90_TMA_LOAD_MULTICASTES1B_vS1C_EENS_8epilogue10collective6detail29Sm90TmaWarpSpecializedAdapterINS1G_15DefaultEpilogueISJ_SK_SK_NS1F_6thread17LinearCombinationISJ_Li1EffLNS1K_9ScaleType4KindE0ELNS_15FloatRoundStyleE2ESJ_EENS1_15EpilogueDefaultEEEEEvvEEEEvNT_6ParamsE)
        /*0008*/ 	.word	0x000000a8


	//----- nvinfo : EIATTR_FRAME_SIZE
	.align		4
.L_15:
        /*000c*/ 	.byte	0x04, 0x11
        /*000e*/ 	.short	(.L_17 - .L_16)
	.align		4
.L_16:
        /*0010*/ 	.word	index@(_ZN7cutlass13device_kernelINS_4gemm6kernel13GemmUniversalIN4cute5tupleIJiiiiEEENS1_10collective13CollectiveMmaINS1_34MainloopSm90TmaGmmaWarpSpecializedILi7ENS5_IJNS4_1CILi8EEENSA_ILi1EEESC_EEENS1_32KernelTmaWarpSpecializedPingpongEEENS5_IJNSA_ILi64EEESG_NSA_ILi128EEEEEENS_6half_tENS5_IJlSC_lEEESJ_SK_NS4_8TiledMMAINS4_8MMA_AtomIJNS4_4SM904GMMA25MMA_64x64x16_F32F16F16_SSILNSO_5MajorE0ELSQ_0ELNSO_7ScaleInE1ELSR_1EEEEEENS4_6LayoutINS5_IJSC_SC_SC_EEENS5_IJNSA_ILi0EEESW_SW_EEEEENS5_IJNS4_10UnderscoreESZ_SZ_EEEEENS4_13SM90_TMA_LOADENS4_14ComposedLayoutINS4_7SwizzleILi3ELi4ELi3EEENS4_18smem_ptr_flag_bitsILi16EEENSU_INS5_IJSB_SG_EEENS5_IJSG_SC_EEEEEEEvNS4_8identityENS4_23SM90_TMA_LOAD_MULTICASTES1B_vS1C_EENS_8epilogue10collective6detail29Sm90TmaWarpSpecializedAdapterINS1G_15DefaultEpilogueISJ_SK_SK_NS1F_6thread17LinearCombinationISJ_Li1EffLNS1K_9ScaleType4KindE0ELNS_15FloatRoundStyleE2ESJ_EENS1_15EpilogueDefaultEEEEEvvEEEEvNT_6ParamsE)
        /*0014*/ 	.word	0x00000008


	//----- nvinfo : EIATTR_MIN_STACK_SIZE
	.align		4
.L_17:
        /*0018*/ 	.byte	0x04, 0x12
        /*001a*/ 	.short	(.L_19 - .L_18)
	.align		4
.L_18:
        /*001c*/ 	.word	index@(_ZN7cutlass13device_kernelINS_4gemm6kernel13GemmUniversalIN4cute5tupleIJiiiiEEENS1_10collective13CollectiveMmaINS1_34MainloopSm90TmaGmmaWarpSpecializedILi7ENS5_IJNS4_1CILi8EEENSA_ILi1EEESC_EEENS1_32KernelTmaWarpSpecializedPingpongEEENS5_IJNSA_ILi64EEESG_NSA_ILi128EEEEEENS_6half_tENS5_IJlSC_lEEESJ_SK_NS4_8TiledMMAINS4_8MMA_AtomIJNS4_4SM904GMMA25MMA_64x64x16_F32F16F16_SSILNSO_5MajorE0ELSQ_0ELNSO_7ScaleInE1ELSR_1EEEEEENS4_6LayoutINS5_IJSC_SC_SC_EEENS5_IJNSA_ILi0EEESW_SW_EEEEENS5_IJNS4_10UnderscoreESZ_SZ_EEEEENS4_13SM90_TMA_LOADENS4_14ComposedLayoutINS4_7SwizzleILi3ELi4ELi3EEENS4_18smem_ptr_flag_bitsILi16EEENSU_INS5_IJSB_SG_EEENS5_IJSG_SC_EEEEEEEvNS4_8identityENS4_23SM90_TMA_LOAD_MULTICASTES1B_vS1C_EENS_8epilogue10collective6detail29Sm90TmaWarpSpecializedAdapterINS1G_15DefaultEpilogueISJ_SK_SK_NS1F_6thread17LinearCombinationISJ_Li1EffLNS1K_9ScaleType4KindE0ELNS_15FloatRoundStyleE2ESJ_EENS1_15EpilogueDefaultEEEEEvvEEEEvNT_6ParamsE)
        /*0020*/ 	.word	0x00000008
.L_19:


//--------------------- .nv.compat                --------------------------
	.section	.nv.compat,"",@"SHT_CUDA_COMPAT_INFO"
	.align	4
        /*0000*/ 	.byte	0x02, 0x09, 0x01, 0x00, 0x02, 0x02, 0x04, 0x00, 0x02, 0x05, 0x05, 0x00, 0x03, 0x07, 0x01, 0x01
        /*0010*/ 	.byte	0x02, 0x03, 0x01, 0x00, 0x02, 0x06, 0x01, 0x00, 0x04, 0x0b, 0x08, 0x00, 0x00, 0x00, 0x00, 0x00
        /*0020*/ 	.byte	0x00, 0x00, 0x00, 0x00


//--------------------- .nv.info._ZN7cutlass13device_kernelINS_4gemm6kernel13GemmUniversalIN4cute5tupleIJiiiiEEENS1_10collective13CollectiveMmaINS1_34MainloopSm90TmaGmmaWarpSpecializedILi7ENS5_IJNS4_1CILi8EEENSA_ILi1EEESC_EEENS1_32KernelTmaWarpSpecializedPingpongEEENS5_IJNSA_ILi64EEESG_NSA_ILi128EEEEEENS_6half_tENS5_IJlSC_lEEESJ_SK_NS4_8TiledMMAINS4_8MMA_AtomIJNS4_4SM904GMMA25MMA_64x64x16_F32F16F16_SSILNSO_5MajorE0ELSQ_0ELNSO_7ScaleInE1ELSR_1EEEEEENS4_6LayoutINS5_IJSC_SC_SC_EEENS5_IJNSA_ILi0EEESW_SW_EEEEENS5_IJNS4_10UnderscoreESZ_SZ_EEEEENS4_13SM90_TMA_LOADENS4_14ComposedLayoutINS4_7SwizzleILi3ELi4ELi3EEENS4_18smem_ptr_flag_bitsILi16EEENSU_INS5_IJSB_SG_EEENS5_IJSG_SC_EEEEEEEvNS4_8identityENS4_23SM90_TMA_LOAD_MULTICASTES1B_vS1C_EENS_8epilogue10collective6detail29Sm90TmaWarpSpecializedAdapterINS1G_15DefaultEpilogueISJ_SK_SK_NS1F_6thread17LinearCombinationISJ_Li1EffLNS1K_9ScaleType4KindE0ELNS_15FloatRoundStyleE2ESJ_EENS1_15EpilogueDefaultEEEEEvvEEEEvNT_6ParamsE --------------------------
	.section	.nv.info._ZN7cutlass13device_kernelINS_4gemm6kernel13GemmUniversalIN4cute5tupleIJiiiiEEENS1_10collective13CollectiveMmaINS1_34MainloopSm90TmaGmmaWarpSpecializedILi7ENS5_IJNS4_1CILi8EEENSA_ILi1EEESC_EEENS1_32KernelTmaWarpSpecializedPingpongEEENS5_IJNSA_ILi64EEESG_NSA_ILi128EEEEEENS_6half_tENS5_IJlSC_lEEESJ_SK_NS4_8TiledMMAINS4_8MMA_AtomIJNS4_4SM904GMMA25MMA_64x64x16_F32F16F16_SSILNSO_5MajorE0ELSQ_0ELNSO_7ScaleInE1ELSR_1EEEEEENS4_6LayoutINS5_IJSC_SC_SC_EEENS5_IJNSA_ILi0EEESW_SW_EEEEENS5_IJNS4_10UnderscoreESZ_SZ_EEEEENS4_13SM90_TMA_LOADENS4_14ComposedLayoutINS4_7SwizzleILi3ELi4ELi3EEENS4_18smem_ptr_flag_bitsILi16EEENSU_INS5_IJSB_SG_EEENS5_IJSG_SC_EEEEEEEvNS4_8identityENS4_23SM90_TMA_LOAD_MULTICASTES1B_vS1C_EENS_8epilogue10collective6detail29Sm90TmaWarpSpecializedAdapterINS1G_15DefaultEpilogueISJ_SK_SK_NS1F_6thread17LinearCombinationISJ_Li1EffLNS1K_9ScaleType4KindE0ELNS_15FloatRoundStyleE2ESJ_EENS1_15EpilogueDefaultEEEEEvvEEEEvNT_6ParamsE,"",@"SHT_CUDA_INFO"
	.sectionflags	@""
	.align	4


	//----- nvinfo : EIATTR_CUDA_API_VERSION
	.align		4
        /*0000*/ 	.byte	0x04, 0x37
        /*0002*/ 	.short	(.L_21 - .L_20)
.L_20:
        /*0004*/ 	.word	0x00000082


	//----- nvinfo : EIATTR_KPARAM_INFO
	.align		4
.L_21:
        /*0008*/ 	.byte	0x04, 0x17
        /*000a*/ 	.short	(.L_23 - .L_22)
.L_22:
        /*000c*/ 	.word	0x00000000
        /*0010*/ 	.short	0x0000
        /*0012*/ 	.short	0x0070
        /*0014*/ 	.byte	0x00, 0xf0, 0x01, 0x10


	//----- nvinfo : EIATTR_SPARSE_MMA_MASK
	.align		4
.L_23:
        /*0018*/ 	.byte	0x03, 0x50
        /*001a*/ 	.short	0x0000


	//----- nvinfo : EIATTR_MAXREG_COUNT
	.align		4
        /*001c*/ 	.byte	0x03, 0x1b
        /*001e*/ 	.short	0x00a8


	//----- nvinfo : EIATTR_NUM_BARRIERS
	.align		4
        /*0020*/ 	.byte	0x02, 0x4c
        /*0022*/ 	.byte	0x01
	.zero		1


	//----- nvinfo : EIATTR_EXTERNS
	.align		4
        /*0024*/ 	.byte	0x04, 0x0f
        /*0026*/ 	.short	(.L_25 - .L_24)


	//   ....[0]....
	.align		4
.L_24:
        /*0028*/ 	.word	index@(__assertfail)


	//----- nvinfo : EIATTR_ANNOTATIONS
	.align		4
.L_25:
        /*002c*/ 	.byte	0x04, 0x55
        /*002e*/ 	.short	(.L_27 - .L_26)


	//   ....[0]....
.L_26:
        /*0030*/ 	.word	0x00000001
        /*0034*/ 	.byte	0x10, 0x0e, 0x00, 0x00, 0x01, 0x00, 0x00, 0x00, 0xe0, 0x14, 0x00, 0x00, 0x01, 0x00, 0x00, 0x00
        /*0044*/ 	.byte	0xb0, 0x49, 0x00, 0x00, 0x01, 0x00, 0x00, 0x00, 0xc0, 0x56, 0x00, 0x00


	//----- nvinfo : EIATTR_MERCURY_ISA_VERSION
	.align		4
.L_27:
        /*0050*/ 	.byte	0x03, 0x5f
        /*0052*/ 	.short	0x0101


	//----- nvinfo : EIATTR_INT_WARP_WIDE_INSTR_OFFSETS
	.align		4
        /*0054*/ 	.byte	0x04, 0x31
        /*0056*/ 	.short	(.L_29 - .L_28)


	//   ....[0]....
.L_28:
        /*0058*/ 	.word	0x000005e0


	//   ....[1]....
        /*005c*/ 	.word	0x00000600


	//   ....[2]....
        /*0060*/ 	.word	0x000006d0


	//   ....[3]....
        /*0064*/ 	.word	0x00000750


	//   ....[4]....
        /*0068*/ 	.word	0x00000770


	//   ....[5]....
        /*006c*/ 	.word	0x00000780


	//   ....[6]....
        /*0070*/ 	.word	0x00000820


	//   ....[7]....
        /*0074*/ 	.word	0x00000860


	//----- nvinfo : EIATTR_COOP_GROUP_MASK_REGIDS
	.align		4
.L_29:
        /*0078*/ 	.byte	0x04, 0x29
        /*007a*/ 	.short	(.L_31 - .L_30)


	//   ....[0]....
.L_30:
        /*007c*/ 	.word	0xffffffff


	//   ....[1]....
        /*0080*/ 	.word	0xffffffff


	//   ....[2]....
        /*0084*/ 	.word	0xffffffff


	//   ....[3]....
        /*0088*/ 	.word	0xffffffff


	//   ....[4]....
        /*008c*/ 	.word	0xffffffff


	//   ....[5]....
        /*0090*/ 	.word	0xffffffff


	//   ....[6]....
        /*0094*/ 	.word	0xffffffff


	//----- nvinfo : EIATTR_COOP_GROUP_INSTR_OFFSETS
	.align		4
.L_31:
        /*0098*/ 	.byte	0x04, 0x28
        /*009a*/ 	.short	(.L_33 - .L_32)


	//   ....[0]....
.L_32:
        /*009c*/ 	.word	0x00000070


	//   ....[1]....
        /*00a0*/ 	.word	0x00000080


	//   ....[2]....
        /*00a4*/ 	.word	0x00000140


	//   ....[3]....
        /*00a8*/ 	.word	0x00000370


	//   ....[4]....
        /*00ac*/ 	.word	0x000003b0


	//   ....[5]....
        /*00b0*/ 	.word	0x000005b0


	//   ....[6]....
        /*00b4*/ 	.word	0x000009c0


	//----- nvinfo : EIATTR_REG_RECONFIG
	.align		4
.L_33:
        /*00b8*/ 	.byte	0x01, 0x54
	.zero		2


	//----- nvinfo : EIATTR_SYSCALL_OFFSETS
	.align		4
        /*00bc*/ 	.byte	0x04, 0x46
        /*00be*/ 	.short	(.L_35 - .L_34)


	//   ....[0]....
.L_34:
        /*00c0*/ 	.word	0x000019d0


	//----- nvinfo : EIATTR_MBARRIER_INSTR_OFFSETS
	.align		4
.L_35:
        /*00c4*/ 	.byte	0x04, 0x39
        /*00c6*/ 	.short	(.L_37 - .L_36)


	//   ....[0]....
.L_36:
        /*00c8*/ 	.word	0x00000270
        /*00cc*/ 	.word	0x000000ff
        /*00d0*/ 	.word	0x00000000
        /*00d4*/ 	.short	0x0100
        /*00d6*/ 	.byte	0x08
	.zero		1


	//   ....[1]....
        /*00d8*/ 	.word	0x00000280
        /*00dc*/ 	.word	0x000000ff
        /*00e0*/ 	.word	0x00000038
        /*00e4*/ 	.short	0x0100
        /*00e6*/ 	.byte	0x08
	.zero		1


	//   ....[2]....
        /*00e8*/ 	.word	0x00000290
        /*00ec*/ 	.word	0x000000ff
        /*00f0*/ 	.word	0x00000008
        /*00f4*/ 	.short	0x0100
        /*00f6*/ 	.byte	0x08
	.zero		1


	//   ....[3]....
        /*00f8*/ 	.word	0x000002a0
        /*00fc*/ 	.word	0x000000ff
        /*0100*/ 	.word	0x00000040
        /*0104*/ 	.short	0x0100
        /*0106*/ 	.byte	0x08
	.zero		1


	//   ....[4]....
        /*0108*/ 	.word	0x000002b0
        /*010c*/ 	.word	0x000000ff
        /*0110*/ 	.word	0x00000010
        /*0114*/ 	.short	0x0100
        /*0116*/ 	.byte	0x08
	.zero		1


	//   ....[5]....
        /*0118*/ 	.word	0x000002c0
        /*011c*/ 	.word	0x000000ff
        /*0120*/ 	.word	0x00000048
        /*0124*/ 	.short	0x0100
        /*0126*/ 	.byte	0x08
	.zero		1


	//   ....[6]....
        /*0128*/ 	.word	0x000002d0
        /*012c*/ 	.word	0x000000ff
        /*0130*/ 	.word	0x00000018
        /*0134*/ 	.short	0x0100
        /*0136*/ 	.byte	0x08
	.zero		1


	//   ....[7]....
        /*0138*/ 	.word	0x000002e0
        /*013c*/ 	.word	0x000000ff
        /*0140*/ 	.word	0x00000050
        /*0144*/ 	.short	0x0100
        /*0146*/ 	.byte	0x08
	.zero		1


	//   ....[8]....
        /*0148*/ 	.word	0x000002f0
        /*014c*/ 	.word	0x000000ff
        /*0150*/ 	.word	0x00000020
        /*0154*/ 	.short	0x0100
        /*0156*/ 	.byte	0x08
	.zero		1


	//   ....[9]....
        /*0158*/ 	.word	0x00000300
        /*015c*/ 	.word	0x000000ff
        /*0160*/ 	.word	0x00000058
        /*0164*/ 	.short	0x0100
        /*0166*/ 	.byte	0x08
	.zero		1


	//   ....[10]....
        /*0168*/ 	.word	0x00000310
        /*016c*/ 	.word	0x000000ff
        /*0170*/ 	.word	0x00000028
        /*0174*/ 	.short	0x0100
        /*0176*/ 	.byte	0x08
	.zero		1


	//   ....[11]....
        /*0178*/ 	.word	0x00000320
        /*017c*/ 	.word	0x000000ff
        /*0180*/ 	.word	0x00000060
        /*0184*/ 	.short	0x0100
        /*0186*/ 	.byte	0x08
	.zero		1


	//   ....[12]....
        /*0188*/ 	.word	0x00000330
        /*018c*/ 	.word	0x000000ff
        /*0190*/ 	.word	0x00000030
        /*0194*/ 	.short	0x0100
        /*0196*/ 	.byte	0x08
	.zero		1


	//   ....[13]....
        /*0198*/ 	.word	0x00000340
        /*019c*/ 	.word	0x000000ff
        /*01a0*/ 	.word	0x00000068
        /*01a4*/ 	.short	0x0100
        /*01a6*/ 	.byte	0x08
	.zero		1


	//   ....[14]....
        /*01a8*/ 	.word	0x00000890
        /*01ac*/ 	.word	0x000000ff
        /*01b0*/ 	.word	0x000000a0
        /*01b4*/ 	.short	0x0100
        /*01b6*/ 	.byte	0x08
	.zero		1


	//   ....[15]....
        /*01b8*/ 	.word	0x00000920
        /*01bc*/ 	.word	0x000000ff
        /*01c0*/ 	.word	0x000000a8
        /*01c4*/ 	.short	0x0100
        /*01c6*/ 	.byte	0x08
	.zero		1


	//   ....[16]....
        /*01c8*/ 	.word	0x00000940
        /*01cc*/ 	.word	0x000000ff
        /*01d0*/ 	.word	0x00000080
        /*01d4*/ 	.short	0x0100
        /*01d6*/ 	.byte	0x09
	.zero		1


	//   ....[17]....
        /*01d8*/ 	.word	0x00000950
        /*01dc*/ 	.word	0x000000ff
        /*01e0*/ 	.word	0x00000088
        /*01e4*/ 	.short	0x0100
        /*01e6*/ 	.byte	0x09
	.zero		1


	//   ....[18]....
        /*01e8*/ 	.word	0x00000960
        /*01ec*/ 	.word	0x000000ff
        /*01f0*/ 	.word	0x00000090
        /*01f4*/ 	.short	0x0100
        /*01f6*/ 	.byte	0x09
	.zero		1


	//   ....[19]....
        /*01f8*/ 	.word	0x00000970
        /*01fc*/ 	.word	0x000000ff
        /*0200*/ 	.word	0x00000098
        /*0204*/ 	.short	0x0100
        /*0206*/ 	.byte	0x09
	.zero		1


	//   ....[20]....
        /*0208*/ 	.word	0x00001890
        /*020c*/ 	.word	0x000000ff
        /*0210*/ 	.word	0xfffffff8
        /*0214*/ 	.short	0x010a
        /*0216*/ 	.byte	0x2b
	.zero		1


	//   ....[21]....
        /*0218*/ 	.word	0x00001a50
        /*021c*/ 	.word	0x00000003
        /*0220*/ 	.word	0x00000000
        /*0224*/ 	.short	0x010a
        /*0226*/ 	.byte	0x3f
	.zero		1


	//   ....[22]....
        /*0228*/ 	.word	0x00001a90
        /*022c*/ 	.word	0x00000003
        /*0230*/ 	.word	0x00000000
        /*0234*/ 	.short	0x010a
        /*0236*/ 	.byte	0x3f
	.zero		1


	//   ....[23]....
        /*0238*/ 	.word	0x00001f50
        /*023c*/ 	.word	0x000000ff
        /*0240*/ 	.word	0x00000000
        /*0244*/ 	.short	0x010a
        /*0246*/ 	.byte	0x04
	.zero		1


	//   ....[24]....
        /*0248*/ 	.word	0x00001f90
        /*024c*/ 	.word	0x000000ff
        /*0250*/ 	.word	0x00000000
        /*0254*/ 	.short	0x010a
        /*0256*/ 	.byte	0x04
	.zero		1


	//   ....[25]....
        /*0258*/ 	.word	0x000023b0
        /*025c*/ 	.word	0x00000005
        /*0260*/ 	.word	0x00000000
        /*0264*/ 	.short	0x0101
        /*0266*/ 	.byte	0x3f
	.zero		1


	//   ....[26]....
        /*0268*/ 	.word	0x000024c0
        /*026c*/ 	.word	0x00000003
        /*0270*/ 	.word	0x00000000
        /*0274*/ 	.short	0x0101
        /*0276*/ 	.byte	0x30
	.zero		1


	//   ....[27]....
        /*0278*/ 	.word	0x000025f0
        /*027c*/ 	.word	0x00000000
        /*0280*/ 	.word	0x00000000
        /*0284*/ 	.short	0x0101
        /*0286*/ 	.byte	0x3f
	.zero		1


	//   ....[28]....
        /*0288*/ 	.word	0x00002670
        /*028c*/ 	.word	0x000000ff
        /*0290*/ 	.word	0x00000008
        /*0294*/ 	.short	0x010a
        /*0296*/ 	.byte	0x2b
	.zero		1


	//   ....[29]....
        /*0298*/ 	.word	0x000049f0
        /*029c*/ 	.word	0x00000000
        /*02a0*/ 	.word	0x00000000
        /*02a4*/ 	.short	0x0101
        /*02a6*/ 	.byte	0x30
	.zero		1


	//   ....[30]....
        /*02a8*/ 	.word	0x00005350
        /*02ac*/ 	.word	0x0000000d
        /*02b0*/ 	.word	0x00000038
        /*02b4*/ 	.short	0x010a
        /*02b6*/ 	.byte	0x3f
	.zero		1


	//   ....[31]....
        /*02b8*/ 	.word	0x00005820
        /*02bc*/ 	.word	0x00000006
        /*02c0*/ 	.word	0x000000a8
        /*02c4*/ 	.short	0x0101
        /*02c6*/ 	.byte	0x3f
	.zero		1


	//   ....[32]....
        /*02c8*/ 	.word	0x00005f40
        /*02cc*/ 	.word	0x00000007
        /*02d0*/ 	.word	0x00000000
        /*02d4*/ 	.short	0x010a
        /*02d6*/ 	.byte	0x3f
	.zero		1


	//   ....[33]....
        /*02d8*/ 	.word	0x00005fc0
        /*02dc*/ 	.word	0x00000006
        /*02e0*/ 	.word	0x00000000
        /*02e4*/ 	.short	0x010a
        /*02e6*/ 	.byte	0x3f
	.zero		1


	//   ....[34]....
        /*02e8*/ 	.word	0x00006050
        /*02ec*/ 	.word	0x00000007
        /*02f0*/ 	.word	0x00000000
        /*02f4*/ 	.short	0x010a
        /*02f6*/ 	.byte	0x3f
	.zero		1


	//   ....[35]....
        /*02f8*/ 	.word	0x000060e0
        /*02fc*/ 	.word	0x00000006
        /*0300*/ 	.word	0x00000000
        /*0304*/ 	.short	0x010a
        /*0306*/ 	.byte	0x3f
	.zero		1


	//   ....[36]....
        /*0308*/ 	.word	0x00006170
        /*030c*/ 	.word	0x00000007
        /*0310*/ 	.word	0x00000000
        /*0314*/ 	.short	0x010a
        /*0316*/ 	.byte	0x3f
	.zero		1


	//   ....[37]....
        /*0318*/ 	.word	0x00006200
        /*031c*/ 	.word	0x00000006
        /*0320*/ 	.word	0x00000000
        /*0324*/ 	.short	0x010a
        /*0326*/ 	.byte	0x3f
	.zero		1


	//   ....[38]....
        /*0328*/ 	.word	0x00006290
        /*032c*/ 	.word	0x00000005
        /*0330*/ 	.word	0x00000000
        /*0334*/ 	.short	0x010a
        /*0336*/ 	.byte	0x3f
	.zero		1


	//   ....[39]....
        /*0338*/ 	.word	0x00006300
        /*033c*/ 	.word	0x00000003
        /*0340*/ 	.word	0xfffffff8
        /*0344*/ 	.short	0x010a
        /*0346*/ 	.byte	0x3f
	.zero		1


	//   ....[40]....
        /*0348*/ 	.word	0x00006350
        /*034c*/ 	.word	0x00000003
        /*0350*/ 	.word	0x00000000
        /*0354*/ 	.short	0x010a
        /*0356*/ 	.byte	0x3f
	.zero		1


	//   ....[41]....
        /*0358*/ 	.word	0x000063b0
        /*035c*/ 	.word	0x00000005
        /*0360*/ 	.word	0x00000000
        /*0364*/ 	.short	0x010a
        /*0366*/ 	.byte	0x3f
	.zero		1


	//   ....[42]....
        /*0368*/ 	.word	0x00006410
        /*036c*/ 	.word	0x00000003
        /*0370*/ 	.word	0x00000008
        /*0374*/ 	.short	0x010a
        /*0376*/ 	.byte	0x3f
	.zero		1


	//   ....[43]....
        /*0378*/ 	.word	0x000064e0
        /*037c*/ 	.word	0x0000000d
        /*0380*/ 	.word	0x00000038
        /*0384*/ 	.short	0x010a
        /*0386*/ 	.byte	0x3f
	.zero		1


	//   ....[44]....
        /*0388*/ 	.word	0x000065b0
        /*038c*/ 	.word	0x00000007
        /*0390*/ 	.word	0x00000000
        /*0394*/ 	.short	0x010a
        /*0396*/ 	.byte	0x3f
	.zero		1


	//   ....[45]....
        /*0398*/ 	.word	0x00006600
        /*039c*/ 	.word	0x00000006
        /*03a0*/ 	.word	0x00000000
        /*03a4*/ 	.short	0x010a
        /*03a6*/ 	.byte	0x3f
	.zero		1


	//   ....[46]....
        /*03a8*/ 	.word	0x00006650
        /*03ac*/ 	.word	0x00000007
        /*03b0*/ 	.word	0x00000000
        /*03b4*/ 	.short	0x010a
        /*03b6*/ 	.byte	0x3f
	.zero		1


	//   ....[47]....
        /*03b8*/ 	.word	0x000066a0
        /*03bc*/ 	.word	0x00000006
        /*03c0*/ 	.word	0x00000000
        /*03c4*/ 	.short	0x010a
        /*03c6*/ 	.byte	0x3f
	.zero		1


	//   ....[48]....
        /*03c8*/ 	.word	0x000066f0
        /*03cc*/ 	.word	0x00000007
        /*03d0*/ 	.word	0x00000000
        /*03d4*/ 	.short	0x010a
        /*03d6*/ 	.byte	0x3f
	.zero		1


	//   ....[49]....
        /*03d8*/ 	.word	0x00006740
        /*03dc*/ 	.word	0x00000006
        /*03e0*/ 	.word	0x00000000
        /*03e4*/ 	.short	0x010a
        /*03e6*/ 	.byte	0x3f
	.zero		1


	//----- nvinfo : EIATTR_NUM_MBARRIERS
	.align		4
.L_37:
        /*03e8*/ 	.byte	0x03, 0x38
        /*03ea*/ 	.short	0x0014


	//----- nvinfo : EIATTR_EXIT_INSTR_OFFSETS
	.align		4
        /*03ec*/ 	.byte	0x04, 0x1c
        /*03ee*/ 	.short	(.L_39 - .L_38)


	//   ....[0]....
.L_38:
        /*03f0*/ 	.word	0x00001470


	//   ....[1]....
        /*03f4*/ 	.word	0x000014d0


	//   ....[2]....
        /*03f8*/ 	.word	0x00005030


	//   ....[3]....
        /*03fc*/ 	.word	0x00005060


	//   ....[4]....
        /*0400*/ 	.word	0x000062e0


	//----- nvinfo : EIATTR_MAX_THREADS
	.align		4
.L_39:
        /*0404*/ 	.byte	0x04, 0x05
        /*0406*/ 	.short	(.L_41 - .L_40)
.L_40:
        /*0408*/ 	.word	0x00000180
        /*040c*/ 	.word	0x00000001
        /*0410*/ 	.word	0x00000001


	//----- nvinfo : EIATTR_CRS_STACK_SIZE
	.align		4
.L_41:
        /*0414*/ 	.byte	0x04, 0x1e
        /*0416*/ 	.short	(.L_43 - .L_42)
.L_42:
        /*0418*/ 	.word	0x00000000


	//----- nvinfo : EIATTR_CBANK_PARAM_SIZE
	.align		4
.L_43:
        /*041c*/ 	.byte	0x03, 0x19
        /*041e*/ 	.short	0x0470


	//----- nvinfo : EIATTR_PARAM_CBANK
	.align		4
        /*0420*/ 	.byte	0x04, 0x0a
        /*0422*/ 	.short	(.L_45 - .L_44)
	.align		4
.L_44:
        /*0424*/ 	.word	index@(.nv.constant0._ZN7cutlass13device_kernelINS_4gemm6kernel13GemmUniversalIN4cute5tupleIJiiiiEEENS1_10collective13CollectiveMmaINS1_34MainloopSm90TmaGmmaWarpSpecializedILi7ENS5_IJNS4_1CILi8EEENSA_ILi1EEESC_EEENS1_32KernelTmaWarpSpecializedPingpongEEENS5_IJNSA_ILi64EEESG_NSA_ILi128EEEEEENS_6half_tENS5_IJlSC_lEEESJ_SK_NS4_8TiledMMAINS4_8MMA_AtomIJNS4_4SM904GMMA25MMA_64x64x16_F32F16F16_SSILNSO_5MajorE0ELSQ_0ELNSO_7ScaleInE1ELSR_1EEEEEENS4_6LayoutINS5_IJSC_SC_SC_EEENS5_IJNSA_ILi0EEESW_SW_EEEEENS5_IJNS4_10UnderscoreESZ_SZ_EEEEENS4_13SM90_TMA_LOADENS4_14ComposedLayoutINS4_7SwizzleILi3ELi4ELi3EEENS4_18smem_ptr_flag_bitsILi16EEENSU_INS5_IJSB_SG_EEENS5_IJSG_SC_EEEEEEEvNS4_8identityENS4_23SM90_TMA_LOAD_MULTICASTES1B_vS1C_EENS_8epilogue10collective6detail29Sm90TmaWarpSpecializedAdapterINS1G_15DefaultEpilogueISJ_SK_SK_NS1F_6thread17LinearCombinationISJ_Li1EffLNS1K_9ScaleType4KindE0ELNS_15FloatRoundStyleE2ESJ_EENS1_15EpilogueDefaultEEEEEvvEEEEvNT_6ParamsE)
        /*0428*/ 	.short	0x0210
        /*042a*/ 	.short	0x0470


	//----- nvinfo : EIATTR_SW_WAR
	.align		4
.L_45:
        /*042c*/ 	.byte	0x04, 0x36
        /*042e*/ 	.short	(.L_47 - .L_46)
.L_46:
        /*0430*/ 	.word	0x00000008
.L_47:


//--------------------- .nv.callgraph             --------------------------
	.section	.nv.callgraph,"",@"SHT_CUDA_CALLGRAPH"
	.align	4
	.sectionentsize	8
	.align		4
        /*0000*/ 	.word	0x00000000
	.align		4
        /*0004*/ 	.word	0xffffffff
	.align		4
        /*0008*/ 	.word	index@(_ZN7cutlass13device_kernelINS_4gemm6kernel13GemmUniversalIN4cute5tupleIJiiiiEEENS1_10collective13CollectiveMmaINS1_34MainloopSm90TmaGmmaWarpSpecializedILi7ENS5_IJNS4_1CILi8EEENSA_ILi1EEESC_EEENS1_32KernelTmaWarpSpecializedPingpongEEENS5_IJNSA_ILi64EEESG_NSA_ILi128EEEEEENS_6half_tENS5_IJlSC_lEEESJ_SK_NS4_8TiledMMAINS4_8MMA_AtomIJNS4_4SM904GMMA25MMA_64x64x16_F32F16F16_SSILNSO_5MajorE0ELSQ_0ELNSO_7ScaleInE1ELSR_1EEEEEENS4_6LayoutINS5_IJSC_SC_SC_EEENS5_IJNSA_ILi0EEESW_SW_EEEEENS5_IJNS4_10UnderscoreESZ_SZ_EEEEENS4_13SM90_TMA_LOADENS4_14ComposedLayoutINS4_7SwizzleILi3ELi4ELi3EEENS4_18smem_ptr_flag_bitsILi16EEENSU_INS5_IJSB_SG_EEENS5_IJSG_SC_EEEEEEEvNS4_8identityENS4_23SM90_TMA_LOAD_MULTICASTES1B_vS1C_EENS_8epilogue10collective6detail29Sm90TmaWarpSpecializedAdapterINS1G_15DefaultEpilogueISJ_SK_SK_NS1F_6thread17LinearCombinationISJ_Li1EffLNS1K_9ScaleType4KindE0ELNS_15FloatRoundStyleE2ESJ_EENS1_15EpilogueDefaultEEEEEvvEEEEvNT_6ParamsE)
	.align		4
        /*000c*/ 	.word	index@(__assertfail)
	.align		4
        /*0010*/ 	.word	0x00000000
	.align		4
        /*0014*/ 	.word	0xfffffffe
	.align		4
        /*0018*/ 	.word	0x00000000
	.align		4
        /*001c*/ 	.word	0xfffffffd
	.align		4
        /*0020*/ 	.word	0x00000000
	.align		4
        /*0024*/ 	.word	0xfffffffc


//--------------------- .nv.constant4             --------------------------
	.section	.nv.constant4,"a",@progbits
	.align	8
	.align		8
.nv.constant4:
        /*0000*/ 	.dword	__assertfail
	.align		8
        /*0008*/ 	.dword	__unnamed_1
	.align		8
        /*0010*/ 	.dword	_ZN40_INTERNAL_70949936_4_k_cu_906e0480_255244cuda3std3__45__cpo5beginE
	.align		8
        /*0018*/ 	.dword	_ZN40_INTERNAL_70949936_4_k_cu_906e0480_255244cuda3std3__45__cpo3endE
	.align		8
        /*0020*/ 	.dword	_ZN40_INTERNAL_70949936_4_k_cu_906e0480_255244cuda3std3__45__cpo6cbeginE
	.align		8
        /*0028*/ 	.dword	_ZN40_INTERNAL_70949936_4_k_cu_906e0480_255244cuda3std3__45__cpo4cendE
	.align		8
        /*0030*/ 	.dword	_ZN40_INTERNAL_70949936_4_k_cu_906e0480_255244cuda3std3__442_GLOBAL__N__70949936_4_k_cu_906e0480_255246ignoreE
	.align		8
        /*0038*/ 	.dword	_ZN40_INTERNAL_70949936_4_k_cu_906e0480_255244cuda3std3__419piecewise_constructE
	.align		8
        /*0040*/ 	.dword	_ZN40_INTERNAL_70949936_4_k_cu_906e0480_255244cuda3std3__48in_placeE
	.align		8
        /*0048*/ 	.dword	_ZN40_INTERNAL_70949936_4_k_cu_906e0480_255244cuda3std6ranges3__45__cpo4swapE
	.align		8
        /*0050*/ 	.dword	_ZN40_INTERNAL_70949936_4_k_cu_906e0480_255244cuda3std6ranges3__45__cpo9iter_moveE
	.align		8
        /*0058*/ 	.dword	_ZN40_INTERNAL_70949936_4_k_cu_906e0480_255244cute7productE
	.align		8
        /*0060*/ 	.dword	_ZN40_INTERNAL_70949936_4_k_cu_906e0480_255244cute1_E
	.align		8
        /*0068*/ 	.dword	$str$22
	.align		8
        /*0070*/ 	.dword	$str$23


//--------------------- .text._ZN7cutlass13device_kernelINS_4gemm6kernel13GemmUniversalIN4cute5tupleIJiiiiEEENS1_10collective13CollectiveMmaINS1_34MainloopSm90TmaGmmaWarpSpecializedILi7ENS5_IJNS4_1CILi8EEENSA_ILi1EEESC_EEENS1_32KernelTmaWarpSpecializedPingpongEEENS5_IJNSA_ILi64EEESG_NSA_ILi128EEEEEENS_6half_tENS5_IJlSC_lEEESJ_SK_NS4_8TiledMMAINS4_8MMA_AtomIJNS4_4SM904GMMA25MMA_64x64x16_F32F16F16_SSILNSO_5MajorE0ELSQ_0ELNSO_7ScaleInE1ELSR_1EEEEEENS4_6LayoutINS5_IJSC_SC_SC_EEENS5_IJNSA_ILi0EEESW_SW_EEEEENS5_IJNS4_10UnderscoreESZ_SZ_EEEEENS4_13SM90_TMA_LOADENS4_14ComposedLayoutINS4_7SwizzleILi3ELi4ELi3EEENS4_18smem_ptr_flag_bitsILi16EEENSU_INS5_IJSB_SG_EEENS5_IJSG_SC_EEEEEEEvNS4_8identityENS4_23SM90_TMA_LOAD_MULTICASTES1B_vS1C_EENS_8epilogue10collective6detail29Sm90TmaWarpSpecializedAdapterINS1G_15DefaultEpilogueISJ_SK_SK_NS1F_6thread17LinearCombinationISJ_Li1EffLNS1K_9ScaleType4KindE0ELNS_15FloatRoundStyleE2ESJ_EENS1_15EpilogueDefaultEEEEEvvEEEEvNT_6ParamsE --------------------------
	.section	.text._ZN7cutlass13device_kernelINS_4gemm6kernel13GemmUniversalIN4cute5tupleIJiiiiEEENS1_10collective13CollectiveMmaINS1_34MainloopSm90TmaGmmaWarpSpecializedILi7ENS5_IJNS4_1CILi8EEENSA_ILi1EEESC_EEENS1_32KernelTmaWarpSpecializedPingpongEEENS5_IJNSA_ILi64EEESG_NSA_ILi128EEEEEENS_6half_tENS5_IJlSC_lEEESJ_SK_NS4_8TiledMMAINS4_8MMA_AtomIJNS4_4SM904GMMA25MMA_64x64x16_F32F16F16_SSILNSO_5MajorE0ELSQ_0ELNSO_7ScaleInE1ELSR_1EEEEEENS4_6LayoutINS5_IJSC_SC_SC_EEENS5_IJNSA_ILi0EEESW_SW_EEEEENS5_IJNS4_10UnderscoreESZ_SZ_EEEEENS4_13SM90_TMA_LOADENS4_14ComposedLayoutINS4_7SwizzleILi3ELi4ELi3EEENS4_18smem_ptr_flag_bitsILi16EEENSU_INS5_IJSB_SG_EEENS5_IJSG_SC_EEEEEEEvNS4_8identityENS4_23SM90_TMA_LOAD_MULTICASTES1B_vS1C_EENS_8epilogue10collective6detail29Sm90TmaWarpSpecializedAdapterINS1G_15DefaultEpilogueISJ_SK_SK_NS1F_6thread17LinearCombinationISJ_Li1EffLNS1K_9ScaleType4KindE0ELNS_15FloatRoundStyleE2ESJ_EENS1_15EpilogueDefaultEEEEEvvEEEEvNT_6ParamsE,"ax",@progbits
	.align	128
.text._ZN7cutlass13device_kernelINS_4gemm6kernel13GemmUniversalIN4cute5tupleIJiiiiEEENS1_10collective13CollectiveMmaINS1_34MainloopSm90TmaGmmaWarpSpecializedILi7ENS5_IJNS4_1CILi8EEENSA_ILi1EEESC_EEENS1_32KernelTmaWarpSpecializedPingpongEEENS5_IJNSA_ILi64EEESG_NSA_ILi128EEEEEENS_6half_tENS5_IJlSC_lEEESJ_SK_NS4_8TiledMMAINS4_8MMA_AtomIJNS4_4SM904GMMA25MMA_64x64x16_F32F16F16_SSILNSO_5MajorE0ELSQ_0ELNSO_7ScaleInE1ELSR_1EEEEEENS4_6LayoutINS5_IJSC_SC_SC_EEENS5_IJNSA_ILi0EEESW_SW_EEEEENS5_IJNS4_10UnderscoreESZ_SZ_EEEEENS4_13SM90_TMA_LOADENS4_14ComposedLayoutINS4_7SwizzleILi3ELi4ELi3EEENS4_18smem_ptr_flag_bitsILi16EEENSU_INS5_IJSB_SG_EEENS5_IJSG_SC_EEEEEEEvNS4_8identityENS4_23SM90_TMA_LOAD_MULTICASTES1B_vS1C_EENS_8epilogue10collective6detail29Sm90TmaWarpSpecializedAdapterINS1G_15DefaultEpilogueISJ_SK_SK_NS1F_6thread17LinearCombinationISJ_Li1EffLNS1K_9ScaleType4KindE0ELNS_15FloatRoundStyleE2ESJ_EENS1_15EpilogueDefaultEEEEEvvEEEEvNT_6ParamsE:
        .type           _ZN7cutlass13device_kernelINS_4gemm6kernel13GemmUniversalIN4cute5tupleIJiiiiEEENS1_10collective13CollectiveMmaINS1_34MainloopSm90TmaGmmaWarpSpecializedILi7ENS5_IJNS4_1CILi8EEENSA_ILi1EEESC_EEENS1_32KernelTmaWarpSpecializedPingpongEEENS5_IJNSA_ILi64EEESG_NSA_ILi128EEEEEENS_6half_tENS5_IJlSC_lEEESJ_SK_NS4_8TiledMMAINS4_8MMA_AtomIJNS4_4SM904GMMA25MMA_64x64x16_F32F16F16_SSILNSO_5MajorE0ELSQ_0ELNSO_7ScaleInE1ELSR_1EEEEEENS4_6LayoutINS5_IJSC_SC_SC_EEENS5_IJNSA_ILi0EEESW_SW_EEEEENS5_IJNS4_10UnderscoreESZ_SZ_EEEEENS4_13SM90_TMA_LOADENS4_14ComposedLayoutINS4_7SwizzleILi3ELi4ELi3EEENS4_18smem_ptr_flag_bitsILi16EEENSU_INS5_IJSB_SG_EEENS5_IJSG_SC_EEEEEEEvNS4_8identityENS4_23SM90_TMA_LOAD_MULTICASTES1B_vS1C_EENS_8epilogue10collective6detail29Sm90TmaWarpSpecializedAdapterINS1G_15DefaultEpilogueISJ_SK_SK_NS1F_6thread17LinearCombinationISJ_Li1EffLNS1K_9ScaleType4KindE0ELNS_15FloatRoundStyleE2ESJ_EENS1_15EpilogueDefaultEEEEEvvEEEEvNT_6ParamsE,@function
        .size           _ZN7cutlass13device_kernelINS_4gemm6kernel13GemmUniversalIN4cute5tupleIJiiiiEEENS1_10collective13CollectiveMmaINS1_34MainloopSm90TmaGmmaWarpSpecializedILi7ENS5_IJNS4_1CILi8EEENSA_ILi1EEESC_EEENS1_32KernelTmaWarpSpecializedPingpongEEENS5_IJNSA_ILi64EEESG_NSA_ILi128EEEEEENS_6half_tENS5_IJlSC_lEEESJ_SK_NS4_8TiledMMAINS4_8MMA_AtomIJNS4_4SM904GMMA25MMA_64x64x16_F32F16F16_SSILNSO_5MajorE0ELSQ_0ELNSO_7ScaleInE1ELSR_1EEEEEENS4_6LayoutINS5_IJSC_SC_SC_EEENS5_IJNSA_ILi0EEESW_SW_EEEEENS5_IJNS4_10UnderscoreESZ_SZ_EEEEENS4_13SM90_TMA_LOADENS4_14ComposedLayoutINS4_7SwizzleILi3ELi4ELi3EEENS4_18smem_ptr_flag_bitsILi16EEENSU_INS5_IJSB_SG_EEENS5_IJSG_SC_EEEEEEEvNS4_8identityENS4_23SM90_TMA_LOAD_MULTICASTES1B_vS1C_EENS_8epilogue10collective6detail29Sm90TmaWarpSpecializedAdapterINS1G_15DefaultEpilogueISJ_SK_SK_NS1F_6thread17LinearCombinationISJ_Li1EffLNS1K_9ScaleType4KindE0ELNS_15FloatRoundStyleE2ESJ_EENS1_15EpilogueDefaultEEEEEvvEEEEvNT_6ParamsE,(.L_x_145 - _ZN7cutlass13device_kernelINS_4gemm6kernel13GemmUniversalIN4cute5tupleIJiiiiEEENS1_10collective13CollectiveMmaINS1_34MainloopSm90TmaGmmaWarpSpecializedILi7ENS5_IJNS4_1CILi8EEENSA_ILi1EEESC_EEENS1_32KernelTmaWarpSpecializedPingpongEEENS5_IJNSA_ILi64EEESG_NSA_ILi128EEEEEENS_6half_tENS5_IJlSC_lEEESJ_SK_NS4_8TiledMMAINS4_8MMA_AtomIJNS4_4SM904GMMA25MMA_64x64x16_F32F16F16_SSILNSO_5MajorE0ELSQ_0ELNSO_7ScaleInE1ELSR_1EEEEEENS4_6LayoutINS5_IJSC_SC_SC_EEENS5_IJNSA_ILi0EEESW_SW_EEEEENS5_IJNS4_10UnderscoreESZ_SZ_EEEEENS4_13SM90_TMA_LOADENS4_14ComposedLayoutINS4_7SwizzleILi3ELi4ELi3EEENS4_18smem_ptr_flag_bitsILi16EEENSU_INS5_IJSB_SG_EEENS5_IJSG_SC_EEEEEEEvNS4_8identityENS4_23SM90_TMA_LOAD_MULTICASTES1B_vS1C_EENS_8epilogue10collective6detail29Sm90TmaWarpSpecializedAdapterINS1G_15DefaultEpilogueISJ_SK_SK_NS1F_6thread17LinearCombinationISJ_Li1EffLNS1K_9ScaleType4KindE0ELNS_15FloatRoundStyleE2ESJ_EENS1_15EpilogueDefaultEEEEEvvEEEEvNT_6ParamsE)
        .other          _ZN7cutlass13device_kernelINS_4gemm6kernel13GemmUniversalIN4cute5tupleIJiiiiEEENS1_10collective13CollectiveMmaINS1_34MainloopSm90TmaGmmaWarpSpecializedILi7ENS5_IJNS4_1CILi8EEENSA_ILi1EEESC_EEENS1_32KernelTmaWarpSpecializedPingpongEEENS5_IJNSA_ILi64EEESG_NSA_ILi128EEEEEENS_6half_tENS5_IJlSC_lEEESJ_SK_NS4_8TiledMMAINS4_8MMA_AtomIJNS4_4SM904GMMA25MMA_64x64x16_F32F16F16_SSILNSO_5MajorE0ELSQ_0ELNSO_7ScaleInE1ELSR_1EEEEEENS4_6LayoutINS5_IJSC_SC_SC_EEENS5_IJNSA_ILi0EEESW_SW_EEEEENS5_IJNS4_10UnderscoreESZ_SZ_EEEEENS4_13SM90_TMA_LOADENS4_14ComposedLayoutINS4_7SwizzleILi3ELi4ELi3EEENS4_18smem_ptr_flag_bitsILi16EEENSU_INS5_IJSB_SG_EEENS5_IJSG_SC_EEEEEEEvNS4_8identityENS4_23SM90_TMA_LOAD_MULTICASTES1B_vS1C_EENS_8epilogue10collective6detail29Sm90TmaWarpSpecializedAdapterINS1G_15DefaultEpilogueISJ_SK_SK_NS1F_6thread17LinearCombinationISJ_Li1EffLNS1K_9ScaleType4KindE0ELNS_15FloatRoundStyleE2ESJ_EENS1_15EpilogueDefaultEEEEEvvEEEEvNT_6ParamsE,@"STO_CUDA_ENTRY STV_DEFAULT"
_ZN7cutlass13device_kernelINS_4gemm6kernel13GemmUniversalIN4cute5tupleIJiiiiEEENS1_10collective13CollectiveMmaINS1_34MainloopSm90TmaGmmaWarpSpecializedILi7ENS5_IJNS4_1CILi8EEENSA_ILi1EEESC_EEENS1_32KernelTmaWarpSpecializedPingpongEEENS5_IJNSA_ILi64EEESG_NSA_ILi128EEEEEENS_6half_tENS5_IJlSC_lEEESJ_SK_NS4_8TiledMMAINS4_8MMA_AtomIJNS4_4SM904GMMA25MMA_64x64x16_F32F16F16_SSILNSO_5MajorE0ELSQ_0ELNSO_7ScaleInE1ELSR_1EEEEEENS4_6LayoutINS5_IJSC_SC_SC_EEENS5_IJNSA_ILi0EEESW_SW_EEEEENS5_IJNS4_10UnderscoreESZ_SZ_EEEEENS4_13SM90_TMA_LOADENS4_14ComposedLayoutINS4_7SwizzleILi3ELi4ELi3EEENS4_18smem_ptr_flag_bitsILi16EEENSU_INS5_IJSB_SG_EEENS5_IJSG_SC_EEEEEEEvNS4_8identityENS4_23SM90_TMA_LOAD_MULTICASTES1B_vS1C_EENS_8epilogue10collective6detail29Sm90TmaWarpSpecializedAdapterINS1G_15DefaultEpilogueISJ_SK_SK_NS1F_6thread17LinearCombinationISJ_Li1EffLNS1K_9ScaleType4KindE0ELNS_15FloatRoundStyleE2ESJ_EENS1_15EpilogueDefaultEEEEEvvEEEEvNT_6ParamsE:
[----:B------:R-:W0:Y:S02]  /*0000*/  LDC R1, c[0x0][0x28] ;  /* 0x00000a00ff017b82 */ /* 0x000e240000000800 */
[----:B0-----:R-:W-:Y:S01]  /*0010*/  VIADD R1, R1, 0xfffffff8 ;  /* 0xfffffff801017836 */ /* 0x001fe20000000000 */
[----:B------:R-:W0:Y:S01]  /*0020*/  S2R R4, SR_TID.X ;  /* 0x0000000000047919 */ /* 0x000e220000002100 */
[----:B------:R-:W-:Y:S01]  /*0030*/  ELECT P0, URZ, PT ;  /* 0x00000000003f782f */ /* 0x000fe20003800000 */
[----:B------:R-:W-:Y:S01]  /*0040*/  BSSY B0, `(.L_x_0) ;  /* 0x000000f000007945 */ /* 0x000fe20003800000 */
[--C-:B0-----:R-:W-:Y:S02]  /*0050*/  SHF.R.U32.HI R0, RZ, 0x5, R4.reuse ;  /* 0x00000005ff007819 */ /* 0x101fe40000011604 */
[----:B------:R-:W-:-:S03]  /*0060*/  SHF.R.U32.HI R7, RZ, 0x7, R4 ;  /* 0x00000007ff077819 */ /* 0x000fc60000011604 */
[----:B------:R-:W0:Y:S04]  /*0070*/  SHFL.IDX PT, R2, R0, RZ, 0x1f ;  /* 0x00001fff00027589 */ /* 0x000e2800000e0000 */
[----:B------:R1:W2:Y:S01]  /*0080*/  SHFL.IDX PT, R10, R7, RZ, 0x1f ;  /* 0x00001fff070a7589 */ /* 0x0002a200000e0000 */
[----:B0-----:R-:W-:-:S13]  /*0090*/  ISETP.NE.OR P0, PT, R2, RZ, !P0 ;  /* 0x000000ff0200720c */ /* 0x001fda0004705670 */
[----:B-12---:R-:W-:Y:S05]  /*00a0*/  @P0 BRA `(.L_x_1) ;  /* 0x0000000000200947 */ /* 0x006fea0003800000 */
[----:B------:R-:W-:Y:S02]  /*00b0*/  ULDC.64 UR4, c[0x0][0x198] ;  /* 0x0000660000047ab9 */ /* 0x000fe40000000a00 */
[----:B------:R-:W-:Y:S02]  /*00c0*/  UIADD3 UR6, UP0, UR4, 0xf0, URZ ;  /* 0x000000f004067890 */ /* 0x000fe4000ff1e03f */
[----:B------:R-:W-:Y:S02]  /*00d0*/  UIADD3 UR4, UP1, UR4, 0x1f0, URZ ;  /* 0x000001f004047890 */ /* 0x000fe4000ff3e03f */
[----:B------:R-:W-:Y:S02]  /*00e0*/  UIADD3.X UR7, URZ, UR5, URZ, UP0, !UPT ;  /* 0x000000053f077290 */ /* 0x000fe400087fe43f */
[----:B------:R-:W-:-:S07]  /*00f0*/  UIADD3.X UR5, URZ, UR5, URZ, UP1, !UPT ;  /* 0x000000053f057290 */ /* 0x000fce0008ffe43f */
[----:B------:R0:W-:Y:S02]  /*0100*/  UTMACCTL.PF [UR6] ;  /* 0x00000000060079b9 */ /* 0x0001e40008040000 */
[----:B------:R0:W-:Y:S02]  /*0110*/  UTMACCTL.PF [UR4] ;  /* 0x00000000040079b9 */ /* 0x0001e40008040000 */
[----:B0-----:R-:W-:Y:S01]  /*0120*/  NOP ;  /* 0x0000000000007918 */ /* 0x001fe20000000000 */
.L_x_1:
[----:B------:R-:W-:Y:S05]  /*0130*/  BSYNC B0 ;  /* 0x0000000000007941 */ /* 0x000fea0003800000 */
.L_x_0:
[----:B------:R-:W0:Y:S01]  /*0140*/  SHFL.IDX PT, R9, R0, RZ, 0x1f ;  /* 0x00001fff00097589 */ /* 0x000e2200000e0000 */
[----:B------:R-:W-:-:S04]  /*0150*/  SHF.R.S32.HI R3, RZ, 0x1f, R4 ;  /* 0x0000001fff037819 */ /* 0x000fc80000011404 */
[----:B------:R-:W-:-:S04]  /*0160*/  LEA.HI R3, R3, R4, RZ, 0x7 ;  /* 0x0000000403037211 */ /* 0x000fc800078f38ff */
[----:B------:R-:W-:Y:S02]  /*0170*/  LOP3.LUT R3, R3, 0xffffff80, RZ, 0xc0, !PT ;  /* 0xffffff8003037812 */ /* 0x000fe400078ec0ff */
[----:B0-----:R-:W-:-:S13]  /*0180*/  ISETP.NE.AND P0, PT, R9, RZ, PT ;  /* 0x000000ff0900720c */ /* 0x001fda0003f05270 */
[----:B------:R-:W-:Y:S05]  /*0190*/  @P0 BRA `(.L_x_2) ;  /* 0x0000000000700947 */ /* 0x000fea0003800000 */
[----:B------:R-:W0:Y:S01]  /*01a0*/  S2UR UR8, SR_CgaCtaId ;  /* 0x00000000000879c3 */ /* 0x000e220000008800 */
[----:B------:R-:W-:Y:S01]  /*01b0*/  UMOV UR4, 0x400 ;  /* 0x0000040000047882 */ /* 0x000fe20000000000 */
[----:B------:R-:W-:Y:S01]  /*01c0*/  UMOV UR5, 0x1 ;  /* 0x0000000100057882 */ /* 0x000fe20000000000 */
[----:B------:R-:W-:Y:S01]  /*01d0*/  UMOV UR6, 0x8 ;  /* 0x0000000800067882 */ /* 0x000fe20000000000 */
[----:B------:R-:W-:Y:S01]  /*01e0*/  ELECT P0, URZ, PT ;  /* 0x00000000003f782f */ /* 0x000fe20003800000 */
[----:B------:R-:W-:-:S04]  /*01f0*/  UIADD3 UR6, -UR6, 0x100000, URZ ;  /* 0x0010000006067890 */ /* 0x000fc8000fffe13f */
[----:B------:R-:W-:Y:S02]  /*0200*/  USHF.L.U32 UR7, UR6, 0xb, URZ ;  /* 0x0000000b06077899 */ /* 0x000fe4000800063f */
[----:B------:R-:W-:Y:S02]  /*0210*/  USHF.L.U32 UR6, UR6, 0x1, URZ ;  /* 0x0000000106067899 */ /* 0x000fe4000800063f */
[----:B0-----:R-:W-:Y:S02]  /*0220*/  ULEA UR8, UR8, UR4, 0x18 ;  /* 0x0000000408087291 */ /* 0x001fe4000f8ec03f */
[----:B------:R-:W-:-:S04]  /*0230*/  UIADD3 UR4, -UR5, 0x100000, URZ ;  /* 0x0010000005047890 */ /* 0x000fc8000fffe13f */
[----:B------:R-:W-:Y:S02]  /*0240*/  USHF.L.U32 UR5, UR4, 0xb, URZ ;  /* 0x0000000b04057899 */ /* 0x000fe4000800063f */
[----:B------:R-:W-:Y:S01]  /*0250*/  USHF.L.U32 UR4, UR4, 0x1, URZ ;  /* 0x0000000104047899 */ /* 0x000fe2000800063f */
[----:B------:R-:W0:Y:S11]  /*0260*/  FENCE.VIEW.ASYNC.S ;  /* 0x00000000000073c6 */ /* 0x000e360000000000 */
[----:B0-----:R0:W1:Y:S01]  /*0270*/  SYNCS.EXCH.64 URZ, [UR8], UR4 ;  /* 0x00000004083f75b2 */ /* 0x0010620008000100 */
[----:B------:R0:W2:Y:S01]  /*0280*/  SYNCS.EXCH.64 URZ, [UR8+0x38], UR6 ;  /* 0x00003806083f75b2 */ /* 0x0000a20008000100 */
[----:B------:R0:W3:Y:S01]  /*0290*/  SYNCS.EXCH.64 URZ, [UR8+0x8], UR4 ;  /* 0x00000804083f75b2 */ /* 0x0000e20008000100 */
[----:B------:R0:W4:Y:S01]  /*02a0*/  SYNCS.EXCH.64 URZ, [UR8+0x40], UR6 ;  /* 0x00004006083f75b2 */ /* 0x0001220008000100 */
[----:B------:R0:W0:Y:S01]  /*02b0*/  SYNCS.EXCH.64 URZ, [UR8+0x10], UR4 ;  /* 0x00001004083f75b2 */ /* 0x0000220008000100 */
        /* <DEDUP_REMOVED lines=9> */
[----:B------:R-:W-:Y:S01]  /*0350*/  NOP ;  /* 0x0000000000007918 */ /* 0x000fe20000000000 */
.L_x_2:
[----:B------:R-:W5:Y:S01]  /*0360*/  S2UR UR12, SR_CTAID.X ;  /* 0x00000000000c79c3 */ /* 0x000f620000002500 */
[----:B------:R-:W1:Y:S01]  /*0370*/  SHFL.IDX PT, R16, R0, RZ, 0x1f ;  /* 0x00001fff00107589 */ /* 0x000e6200000e0000 */
[----:B------:R-:W-:Y:S01]  /*0380*/  IMAD.IADD R5, R4, 0x1, -R3 ;  /* 0x0000000104057824 */ /* 0x000fe200078e0a03 */
[----:B------:R-:W-:Y:S02]  /*0390*/  SHF.R.S32.HI R14, RZ, 0x1f, R9 ;  /* 0x0000001fff0e7819 */ /* 0x000fe40000011409 */
[----:B------:R-:W-:Y:S01]  /*03a0*/  ELECT P0, URZ, PT ;  /* 0x00000000003f782f */ /* 0x000fe20003800000 */
[----:B------:R5:W2:Y:S01]  /*03b0*/  SHFL.IDX PT, R13, R0, RZ, 0x1f ;  /* 0x00001fff000d7589 */ /* 0x000aa200000e0000 */
[----:B------:R-:W-:Y:S02]  /*03c0*/  ELECT P1, URZ, PT ;  /* 0x00000000003f782f */ /* 0x000fe40003820000 */
[----:B------:R-:W-:Y:S01]  /*03d0*/  SHF.R.S32.HI R8, RZ, 0x1f, R5 ;  /* 0x0000001fff087819 */ /* 0x000fe20000011405 */
[----:B0-----:R-:W-:Y:S01]  /*03e0*/  ULDC UR4, c[0x0][0x150] ;  /* 0x0000540000047ab9 */ /* 0x001fe20000000800 */
[----:B------:R-:W0:Y:S01]  /*03f0*/  S2R R6, SR_CTAID.Y ;  /* 0x0000000000067919 */ /* 0x000e220000002600 */
[----:B------:R-:W-:Y:S01]  /*0400*/  LEA.HI R14, R14, R9, RZ, 0x2 ;  /* 0x000000090e0e7211 */ /* 0x000fe200078f10ff */
[----:B------:R-:W3:Y:S01]  /*0410*/  LDC R15, c[0x0][0x140] ;  /* 0x00005000ff0f7b82 */ /* 0x000ee20000000800 */
[----:B------:R-:W-:Y:S01]  /*0420*/  LEA.HI R3, R8, R5, RZ, 0x3 ;  /* 0x0000000508037211 */ /* 0x000fe200078f18ff */
[----:B------:R-:W-:Y:S01]  /*0430*/  UMOV UR11, 0x80 ;  /* 0x00000080000b7882 */ /* 0x000fe20000000000 */
[----:B------:R-:W-:Y:S01]  /*0440*/  LOP3.LUT R14, R14, 0x3ffffffc, RZ, 0xc0, !PT ;  /* 0x3ffffffc0e0e7812 */ /* 0x000fe200078ec0ff */
[----:B------:R-:W-:Y:S01]  /*0450*/  NOP ;  /* 0x0000000000007918 */ /* 0x000fe20000000000 */
[--C-:B------:R-:W-:Y:S01]  /*0460*/  SHF.R.S32.HI R11, RZ, 0x3, R3.reuse ;  /* 0x00000003ff0b7819 */ /* 0x100fe20000011403 */
[----:B------:R-:W-:Y:S01]  /*0470*/  NOP ;  /* 0x0000000000007918 */ /* 0x000fe20000000000 */
[----:B------:R-:W-:Y:S01]  /*0480*/  SHF.R.S32.HI R12, RZ, 0x1f, R3 ;  /* 0x0000001fff0c7819 */ /* 0x000fe20000011403 */
[----:B------:R-:W-:Y:S01]  /*0490*/  IMAD.IADD R9, R9, 0x1, -R14 ;  /* 0x0000000109097824 */ /* 0x000fe200078e0a0e */
[----:B------:R-:W-:Y:S01]  /*04a0*/  SHF.R.S32.HI R3, RZ, 0x1f, R2 ;  /* 0x0000001fff037819 */ /* 0x000fe20000011402 */
[----:B------:R-:W4:Y:S01]  /*04b0*/  LDC R21, c[0x0][0x148] ;  /* 0x00005200ff157b82 */ /* 0x000f220000000800 */
[----:B------:R-:W-:Y:S01]  /*04c0*/  LEA.HI R12, R12, R11, RZ, 0x2 ;  /* 0x0000000b0c0c7211 */ /* 0x000fe200078f10ff */
[----:B------:R-:W-:Y:S01]  /*04d0*/  VIADD R36, R10, 0xffffffff ;  /* 0xffffffff0a247836 */ /* 0x000fe20000000000 */
[----:B-----5:R-:W-:Y:S01]  /*04e0*/  I2FP.F32.U32 R0, UR12 ;  /* 0x0000000c00007c45 */ /* 0x020fe20008201000 */
[----:B------:R-:W-:Y:S01]  /*04f0*/  IMAD.MOV.U32 R57, RZ, RZ, 0x1 ;  /* 0x00000001ff397424 */ /* 0x000fe200078e00ff */
[----:B------:R-:W-:-:S02]  /*0500*/  LOP3.LUT R12, R12, 0xfffffffc, RZ, 0xc0, !PT ;  /* 0xfffffffc0c0c7812 */ /* 0x000fc400078ec0ff */
[----:B-1----:R-:W-:Y:S01]  /*0510*/  ISETP.NE.OR P0, PT, R16, RZ, !P0 ;  /* 0x000000ff1000720c */ /* 0x002fe20004705670 */
[----:B------:R-:W-:Y:S01]  /*0520*/  FMUL R0, R0, UR4 ;  /* 0x0000000400007c20 */ /* 0x000fe20008400000 */
[----:B--2---:R-:W-:Y:S01]  /*0530*/  ISETP.NE.OR P1, PT, R13, RZ, !P1 ;  /* 0x000000ff0d00720c */ /* 0x004fe20004f25670 */
[----:B------:R-:W-:Y:S01]  /*0540*/  IMAD.IADD R12, R11, 0x1, -R12 ;  /* 0x000000010b0c7824 */ /* 0x000fe200078e0a0c */
[----:B------:R-:W-:Y:S01]  /*0550*/  LEA.HI R3, R3, R2, RZ, 0x2 ;  /* 0x0000000203037211 */ /* 0x000fe200078f10ff */
[----:B------:R-:W1:Y:S01]  /*0560*/  LDC R11, c[0x0][0x144] ;  /* 0x00005100ff0b7b82 */ /* 0x000e620000000800 */
[----:B------:R-:W-:Y:S01]  /*0570*/  ULDC UR4, c[0x0][0x154] ;  /* 0x0000550000047ab9 */ /* 0x000fe20000000800 */
[----:B------:R-:W-:Y:S01]  /*0580*/  IMAD R9, R9, 0x4, R12 ;  /* 0x0000000409097824 */ /* 0x000fe200078e020c */
[----:B------:R-:W2:Y:S01]  /*0590*/  F2I.U32.TRUNC.NTZ R0, R0 ;  /* 0x0000000000007305 */ /* 0x000ea2000020f000 */
[----:B------:R-:W-:Y:S01]  /*05a0*/  LOP3.LUT R3, R3, 0xfffffffc, RZ, 0xc0, !PT ;  /* 0xfffffffc03037812 */ /* 0x000fe200078ec0ff */
[----:B------:R-:W5:Y:S01]  /*05b0*/  SHFL.IDX PT, R12, R7, RZ, 0x1f ;  /* 0x00001fff070c7589 */ /* 0x000f6200000e0000 */
[----:B------:R-:W-:Y:S01]  /*05c0*/  IMAD.SHL.U32 R56, R9, 0x4, RZ ;  /* 0x0000000409387824 */ /* 0x000fe200078e00ff */
[----:B---3--:R-:W-:Y:S01]  /*05d0*/  ISETP.EQ.U32.AND P2, PT, R15, 0x1, PT ;  /* 0x000000010f00780c */ /* 0x008fe20003f42070 */
[----:B------:R-:W-:Y:S01]  /*05e0*/  VOTEU.ALL UP0, P0 ;  /* 0x00000000003f7886 */ /* 0x000fe20000000000 */
[----:B------:R-:W-:Y:S01]  /*05f0*/  ISETP.GE.U32.AND P6, PT, R36, 0x2, PT ;  /* 0x000000022400780c */ /* 0x000fe20003fc6070 */
[----:B------:R-:W-:Y:S01]  /*0600*/  VOTEU.ALL UP1, P1 ;  /* 0x00000000003f7886 */ /* 0x000fe20000820000 */
[----:B------:R-:W-:Y:S01]  /*0610*/  LOP3.LUT R56, R9, 0xc, R56, 0x78, !PT ;  /* 0x0000000c09387812 */ /* 0x000fe200078e7838 */
[----:B------:R-:W-:Y:S01]  /*0620*/  IMAD.IADD R9, R2, 0x1, -R3 ;  /* 0x0000000102097824 */ /* 0x000fe200078e0a03 */
[----:B------:R-:W3:Y:S01]  /*0630*/  @!UP0 S2UR UR7, SR_CgaCtaId ;  /* 0x00000000000789c3 */ /* 0x000ee20000008800 */
[----:B0-----:R-:W-:Y:S01]  /*0640*/  I2FP.F32.U32 R2, R6 ;  /* 0x0000000600027245 */ /* 0x001fe20000201000 */
[----:B------:R-:W-:Y:S01]  /*0650*/  @!UP0 UMOV UR6, 0x400 ;  /* 0x0000040000068882 */ /* 0x000fe20000000000 */
[----:B------:R-:W-:Y:S01]  /*0660*/  SHF.R.S32.HI R3, RZ, 0x1f, R56 ;  /* 0x0000001fff037819 */ /* 0x000fe20000011438 */
[----:B------:R-:W-:Y:S01]  /*0670*/  @!UP1 UMOV UR9, 0x400 ;  /* 0x0000040000099882 */ /* 0x000fe20000000000 */
[----:B--2---:R-:W-:-:S02]  /*0680*/  IMAD.MOV R0, RZ, RZ, -R0 ;  /* 0x000000ffff007224 */ /* 0x004fc400078e0a00 */
[----:B------:R-:W-:Y:S01]  /*0690*/  FMUL R2, R2, UR4 ;  /* 0x0000000402027c20 */ /* 0x000fe20008400000 */
[----:B------:R-:W-:Y:S01]  /*06a0*/  LEA.HI R3, R3, R56, RZ, 0x3 ;  /* 0x0000003803037211 */ /* 0x000fe200078f18ff */
[----:B------:R-:W0:Y:S01]  /*06b0*/  @!UP1 S2UR UR10, SR_CgaCtaId ;  /* 0x00000000000a99c3 */ /* 0x000e220000008800 */
[----:B------:R-:W-:Y:S01]  /*06c0*/  UMOV UR4, 0x20 ;  /* 0x0000002000047882 */ /* 0x000fe20000000000 */
[----:B------:R-:W-:Y:S01]  /*06d0*/  VOTEU.ALL UP2, P1 ;  /* 0x00000000003f7886 */ /* 0x000fe20000840000 */
[----:B-1----:R-:W-:Y:S01]  /*06e0*/  IMAD R20, R11, R0, UR12 ;  /* 0x0000000c0b147e24 */ /* 0x002fe2000f8e0200 */
[----:B------:R-:W-:Y:S01]  /*06f0*/  LOP3.LUT R11, R3, 0xfffffff8, RZ, 0xc0, !PT ;  /* 0xfffffff8030b7812 */ /* 0x000fe200078ec0ff */
[----:B------:R-:W1:Y:S01]  /*0700*/  F2I.U32.TRUNC.NTZ R2, R2 ;  /* 0x0000000200027305 */ /* 0x000e62000020f000 */
[----:B------:R-:W-:-:S04]  /*0710*/  @!UP0 UIADD3 UR4, -UR4, 0x100000, URZ ;  /* 0x0010000004048890 */ /* 0x000fc8000fffe13f */
[----:B------:R-:W-:Y:S02]  /*0720*/  @!UP0 USHF.L.U32 UR5, UR4, 0xb, URZ ;  /* 0x0000000b04058899 */ /* 0x000fe4000800063f */
[----:B------:R-:W-:Y:S01]  /*0730*/  @!UP0 USHF.L.U32 UR4, UR4, 0x1, URZ ;  /* 0x0000000104048899 */ /* 0x000fe2000800063f */
[----:B------:R-:W-:Y:S01]  /*0740*/  ISETP.NE.AND P4, PT, R10, RZ, PT ;  /* 0x000000ff0a00720c */ /* 0x000fe20003f85270 */
[----:B------:R-:W-:Y:S01]  /*0750*/  VOTEU.ALL UP3, P1 ;  /* 0x00000000003f7886 */ /* 0x000fe20000860000 */
[----:B------:R-:W-:Y:S01]  /*0760*/  IMAD.IADD R11, R56, 0x1, -R11 ;  /* 0x00000001380b7824 */ /* 0x000fe200078e0a0b */
[----:B------:R-:W-:Y:S01]  /*0770*/  VOTEU.ALL UP4, P1 ;  /* 0x00000000003f7886 */ /* 0x000fe20000880000 */
[----:B------:R-:W-:Y:S01]  /*0780*/  VOTEU.ALL UP5, P1 ;  /* 0x00000000003f7886 */ /* 0x000fe200008a0000 */
[----:B------:R-:W-:Y:S02]  /*0790*/  ISETP.NE.AND P1, PT, R9, 0x3, PT ;  /* 0x000000030900780c */ /* 0x000fe40003f25270 */
[----:B------:R-:W-:Y:S01]  /*07a0*/  ISETP.NE.AND P3, PT, R11, R20, PT ;  /* 0x000000140b00720c */ /* 0x000fe20003f65270 */
[----:B---3--:R-:W-:Y:S01]  /*07b0*/  @!UP0 ULEA UR8, UR7, UR6, 0x18 ;  /* 0x0000000607088291 */ /* 0x008fe2000f8ec03f */
[----:B------:R-:W-:Y:S01]  /*07c0*/  ISETP.EQ.OR P1, PT, R9, RZ, !P1 ;  /* 0x000000ff0900720c */ /* 0x000fe20004f22670 */
[----:B------:R-:W-:-:S04]  /*07d0*/  @!UP1 UIADD3 UR6, -UR11, 0x100000, URZ ;  /* 0x001000000b069890 */ /* 0x000fc8000fffe13f */
[----:B------:R-:W-:Y:S02]  /*07e0*/  @!UP1 USHF.L.U32 UR7, UR6, 0xb, URZ ;  /* 0x0000000b06079899 */ /* 0x000fe4000800063f */
[----:B------:R-:W-:Y:S01]  /*07f0*/  @!UP1 USHF.L.U32 UR6, UR6, 0x1, URZ ;  /* 0x0000000106069899 */ /* 0x000fe2000800063f */
[----:B-----5:R-:W-:Y:S01]  /*0800*/  R2UR UR43, R12 ;  /* 0x000000000c2b72ca */ /* 0x020fe200000e0000 */
[----:B-1----:R-:W-:Y:S01]  /*0810*/  IMAD.MOV R24, RZ, RZ, -R2 ;  /* 0x000000ffff187224 */ /* 0x002fe200078e0a02 */
[----:B------:R-:W-:Y:S01]  /*0820*/  VOTEU.ALL UP0, P0 ;  /* 0x00000000003f7886 */ /* 0x000fe20000000000 */
[----:B------:R-:W-:Y:S01]  /*0830*/  ISETP.EQ.AND P1, PT, R10, RZ, P1 ;  /* 0x000000ff0a00720c */ /* 0x000fe20000f22270 */
[----:B0-----:R-:W-:Y:S01]  /*0840*/  @!UP1 ULEA UR9, UR10, UR9, 0x18 ;  /* 0x000000090a099291 */ /* 0x001fe2000f8ec03f */
[----:B----4-:R-:W-:Y:S01]  /*0850*/  IMAD R0, R21, R24, R6 ;  /* 0x0000001815007224 */ /* 0x010fe200078e0206 */
[----:B------:R-:W-:Y:S01]  /*0860*/  VOTEU.ALL UP1, P0 ;  /* 0x00000000003f7886 */ /* 0x000fe20000020000 */
[----:B------:R-:W-:Y:S01]  /*0870*/  @P3 SHF.R.S32.HI R3, RZ, 0x3, R3 ;  /* 0x00000003ff033819 */ /* 0x000fe20000011403 */
[----:B------:R-:W0:Y:S02]  /*0880*/  FENCE.VIEW.ASYNC.S ;  /* 0x00000000000073c6 */ /* 0x000e240000000000 */
[----:B0-----:R0:W1:Y:S01]  /*0890*/  @!UP0 SYNCS.EXCH.64 URZ, [UR8+0xa0], UR4 ;  /* 0x0000a004083f85b2 */ /* 0x0010620008000100 */
[----:B------:R-:W-:-:S02]  /*08a0*/  LOP3.LUT P0, RZ, R5, 0x7, RZ, 0xc0, !PT ;  /* 0x0000000705ff7812 */ /* 0x000fc4000780c0ff */
[----:B------:R-:W-:Y:S02]  /*08b0*/  @P3 ISETP.NE.AND P5, PT, R3, R0, PT ;  /* 0x000000000300320c */ /* 0x000fe40003fa5270 */
[----:B------:R-:W-:Y:S02]  /*08c0*/  ISETP.LT.U32.AND P0, PT, R56, 0x8, !P0 ;  /* 0x000000083800780c */ /* 0x000fe40004701070 */
[----:B------:R-:W-:Y:S02]  /*08d0*/  @P3 SEL R57, RZ, 0x1, P5 ;  /* 0x00000001ff393807 */ /* 0x000fe40002800000 */
[----:B------:R-:W-:Y:S02]  /*08e0*/  SEL R0, RZ, 0x1, !P0 ;  /* 0x00000001ff007807 */ /* 0x000fe40004000000 */
[----:B------:R-:W-:Y:S02]  /*08f0*/  SEL R23, RZ, 0x1, !P1 ;  /* 0x00000001ff177807 */ /* 0x000fe40004800000 */
[----:B------:R-:W-:-:S02]  /*0900*/  LOP3.LUT R57, R57, R0, RZ, 0xc0, !PT ;  /* 0x0000000039397212 */ /* 0x000fc400078ec0ff */
[----:B------:R-:W-:Y:S01]  /*0910*/  SEL R23, R23, 0x2, P6 ;  /* 0x0000000217177807 */ /* 0x000fe20003000000 */
[----:B------:R0:W2:Y:S01]  /*0920*/  @!UP1 SYNCS.EXCH.64 URZ, [UR8+0xa8], UR4 ;  /* 0x0000a804083f95b2 */ /* 0x0000a20008000100 */
[----:B------:R-:W-:Y:S01]  /*0930*/  NOP ;  /* 0x0000000000007918 */ /* 0x000fe20000000000 */
[----:B------:R0:W3:Y:S01]  /*0940*/  @!UP2 SYNCS.EXCH.64 URZ, [UR9+0x80], UR6 ;  /* 0x00008006093fa5b2 */ /* 0x0000e20008000100 */
[----:B------:R0:W4:Y:S01]  /*0950*/  @!UP3 SYNCS.EXCH.64 URZ, [UR9+0x88], UR6 ;  /* 0x00008806093fb5b2 */ /* 0x0001220008000100 */
[----:B------:R0:W0:Y:S01]  /*0960*/  @!UP4 SYNCS.EXCH.64 URZ, [UR9+0x90], UR6 ;  /* 0x00009006093fc5b2 */ /* 0x0000220008000100 */
[----:B------:R0:W0:Y:S01]  /*0970*/  @!UP5 SYNCS.EXCH.64 URZ, [UR9+0x98], UR6 ;  /* 0x00009806093fd5b2 */ /* 0x0000220008000100 */
[----:B------:R-:W-:Y:S01]  /*0980*/  NOP ;  /* 0x0000000000007918 */ /* 0x000fe20000000000 */
[----:B------:R-:W-:Y:S05]  /*0990*/  @!P2 BRA `(.L_x_3) ;  /* 0x000000000008a947 */ /* 0x000fea0003800000 */
[----:B01234-:R-:W-:Y:S01]  /*09a0*/  UCGABAR_ARV ;  /* 0x00000000000079c7 */ /* 0x01ffe20008000000 */
[----:B------:R-:W-:Y:S05]  /*09b0*/  BRA `(.L_x_4) ;  /* 0x0000000000047947 */ /* 0x000fea0003800000 */
.L_x_3:
[----:B01234-:R-:W-:Y:S01]  /*09c0*/  NOP ;  /* 0x0000000000007918 */ /* 0x01ffe20000000000 */
.L_x_4:
[----:B------:R-:W-:Y:S01]  /*09d0*/  ULDC.64 UR4, c[0x0][0x598] ;  /* 0x0001660000047ab9 */ /* 0x000fe20000000a00 */
[----:B------:R-:W-:Y:S01]  /*09e0*/  ULDC.64 UR36, c[0x0][0x208] ;  /* 0x0000820000247ab9 */ /* 0x000fe20000000a00 */
[----:B------:R-:W-:-:S04]  /*09f0*/  ISETP.NE.U32.AND P0, PT, RZ, UR4, PT ;  /* 0x00000004ff007c0c */ /* 0x000fc8000bf05070 */
[----:B------:R-:W-:-:S13]  /*0a00*/  ISETP.NE.AND.EX P0, PT, RZ, UR5, PT, P0 ;  /* 0x00000005ff007c0c */ /* 0x000fda000bf05300 */
[----:B------:R-:W-:Y:S05]  /*0a10*/  @!P0 BRA `(.L_x_5) ;  /* 0x00000000001c8947 */ /* 0x000fea0003800000 */
[----:B------:R-:W0:Y:S02]  /*0a20*/  LDC.64 R2, c[0x0][0x598] ;  /* 0x00016600ff027b82 */ /* 0x000e240000000a00 */
[----:B0-----:R-:W2:Y:S02]  /*0a30*/  LDG.E.64 R2, desc[UR36][R2.64] ;  /* 0x0000002402027981 */ /* 0x001ea4000c1e1b00 */
[----:B--2---:R-:W-:-:S04]  /*0a40*/  ISETP.NE.U32.AND P0, PT, R2, RZ, PT ;  /* 0x000000ff0200720c */ /* 0x004fc80003f05070 */
[----:B------:R-:W-:-:S13]  /*0a50*/  ISETP.NE.AND.EX P0, PT, R3, RZ, PT, P0 ;  /* 0x000000ff0300720c */ /* 0x000fda0003f05300 */
[----:B------:R-:W-:Y:S05]  /*0a60*/  @!P0 BRA `(.L_x_5) ;  /* 0x0000000000088947 */ /* 0x000fea0003800000 */
[----:B------:R0:W5:Y:S01]  /*0a70*/  LD.E R58, desc[UR36][R2.64] ;  /* 0x00000024023a7980 */ /* 0x000162000c101900 */
[----:B------:R-:W-:Y:S05]  /*0a80*/  BRA `(.L_x_6) ;  /* 0x0000000000247947 */ /* 0x000fea0003800000 */
.L_x_5:
[----:B------:R-:W-:Y:S02]  /*0a90*/  ULDC.64 UR4, c[0x0][0x588] ;  /* 0x0001620000047ab9 */ /* 0x000fe40000000a00 */
[----:B------:R-:W-:-:S04]  /*0aa0*/  ISETP.NE.U32.AND P0, PT, RZ, UR4, PT ;  /* 0x00000004ff007c0c */ /* 0x000fc8000bf05070 */
[----:B------:R-:W-:-:S13]  /*0ab0*/  ISETP.NE.AND.EX P0, PT, RZ, UR5, PT, P0 ;  /* 0x00000005ff007c0c */ /* 0x000fda000bf05300 */
[----:B------:R-:W-:Y:S05]  /*0ac0*/  @!P0 BRA `(.L_x_7) ;  /* 0x00000000000c8947 */ /* 0x000fea0003800000 */
[----:B------:R-:W0:Y:S02]  /*0ad0*/  LDC.64 R58, c[0x0][0x588] ;  /* 0x00016200ff3a7b82 */ /* 0x000e240000000a00 */
[----:B0-----:R1:W5:Y:S01]  /*0ae0*/  LDG.E R58, desc[UR36][R58.64] ;  /* 0x000000243a3a7981 */ /* 0x001362000c1e1900 */
[----:B------:R-:W-:Y:S05]  /*0af0*/  BRA `(.L_x_6) ;  /* 0x0000000000087947 */ /* 0x000fea0003800000 */
.L_x_7:
[----:B------:R-:W-:Y:S02]  /*0b00*/  ULDC UR4, c[0x0][0x580] ;  /* 0x0001600000047ab9 */ /* 0x000fe40000000800 */
[----:B------:R-:W-:-:S07]  /*0b10*/  IMAD.U32 R58, RZ, RZ, UR4 ;  /* 0x00000004ff3a7e24 */ /* 0x000fce000f8e00ff */
.L_x_6:
[----:B------:R-:W-:Y:S02]  /*0b20*/  ULDC.64 UR4, c[0x0][0x5a0] ;  /* 0x0001680000047ab9 */ /* 0x000fe40000000a00 */
[----:B------:R-:W-:-:S04]  /*0b30*/  ISETP.NE.U32.AND P0, PT, RZ, UR4, PT ;  /* 0x00000004ff007c0c */ /* 0x000fc8000bf05070 */
[----:B------:R-:W-:-:S13]  /*0b40*/  ISETP.NE.AND.EX P0, PT, RZ, UR5, PT, P0 ;  /* 0x00000005ff007c0c */ /* 0x000fda000bf05300 */
[----:B------:R-:W-:Y:S05]  /*0b50*/  @!P0 BRA `(.L_x_8) ;  /* 0x00000000001c8947 */ /* 0x000fea0003800000 */
[----:B0-----:R-:W0:Y:S02]  /*0b60*/  LDC.64 R2, c[0x0][0x5a0] ;  /* 0x00016800ff027b82 */ /* 0x001e240000000a00 */
[----:B0-----:R-:W2:Y:S02]  /*0b70*/  LDG.E.64 R2, desc[UR36][R2.64] ;  /* 0x0000002402027981 */ /* 0x001ea4000c1e1b00 */
[----:B--2---:R-:W-:-:S04]  /*0b80*/  ISETP.NE.U32.AND P0, PT, R2, RZ, PT ;  /* 0x000000ff0200720c */ /* 0x004fc80003f05070 */
[----:B------:R-:W-:-:S13]  /*0b90*/  ISETP.NE.AND.EX P0, PT, R3, RZ, PT, P0 ;  /* 0x000000ff0300720c */ /* 0x000fda0003f05300 */
[----:B------:R-:W-:Y:S05]  /*0ba0*/  @!P0 BRA `(.L_x_8) ;  /* 0x0000000000088947 */ /* 0x000fea0003800000 */
[----:B-1----:R0:W5:Y:S01]  /*0bb0*/  LD.E R59, desc[UR36][R2.64] ;  /* 0x00000024023b7980 */ /* 0x002162000c101900 */
[----:B------:R-:W-:Y:S05]  /*0bc0*/  BRA `(.L_x_9) ;  /* 0x0000000000247947 */ /* 0x000fea0003800000 */
.L_x_8:
[----:B------:R-:W-:Y:S02]  /*0bd0*/  ULDC.64 UR4, c[0x0][0x590] ;  /* 0x0001640000047ab9 */ /* 0x000fe40000000a00 */
[----:B------:R-:W-:-:S04]  /*0be0*/  ISETP.NE.U32.AND P0, PT, RZ, UR4, PT ;  /* 0x00000004ff007c0c */ /* 0x000fc8000bf05070 */
[----:B------:R-:W-:-:S13]  /*0bf0*/  ISETP.NE.AND.EX P0, PT, RZ, UR5, PT, P0 ;  /* 0x00000005ff007c0c */ /* 0x000fda000bf05300 */
[----:B------:R-:W-:Y:S05]  /*0c00*/  @!P0 BRA `(.L_x_10) ;  /* 0x00000000000c8947 */ /* 0x000fea0003800000 */
[----:B0-----:R-:W1:Y:S02]  /*0c10*/  LDC.64 R2, c[0x0][0x590] ;  /* 0x00016400ff027b82 */ /* 0x001e640000000a00 */
[----:B-1----:R1:W5:Y:S01]  /*0c20*/  LDG.E R59, desc[UR36][R2.64] ;  /* 0x00000024023b7981 */ /* 0x002362000c1e1900 */
[----:B------:R-:W-:Y:S05]  /*0c30*/  BRA `(.L_x_9) ;  /* 0x0000000000087947 */ /* 0x000fea0003800000 */
.L_x_10:
[----:B------:R-:W-:Y:S02]  /*0c40*/  ULDC UR4, c[0x0][0x584] ;  /* 0x0001610000047ab9 */ /* 0x000fe40000000800 */
[----:B-1----:R-:W-:-:S07]  /*0c50*/  IMAD.U32 R59, RZ, RZ, UR4 ;  /* 0x00000004ff3b7e24 */ /* 0x002fce000f8e00ff */
.L_x_9:
[----:B01----:R-:W0:Y:S01]  /*0c60*/  LDC R2, c[0x0][0x65c] ;  /* 0x00019700ff027b82 */ /* 0x003e220000000800 */
[----:B------:R-:W-:Y:S01]  /*0c70*/  ULDC UR6, c[0x0][0x28c] ;  /* 0x0000a30000067ab9 */ /* 0x000fe20000000800 */
[----:B------:R-:W-:Y:S01]  /*0c80*/  ISETP.NE.AND P0, PT, R10, 0x2, PT ;  /* 0x000000020a00780c */ /* 0x000fe20003f05270 */
[----:B------:R-:W-:Y:S01]  /*0c90*/  UIADD3 UR6, UR6, 0x7f, URZ ;  /* 0x0000007f06067890 */ /* 0x000fe2000fffe03f */
[----:B------:R-:W-:Y:S01]  /*0ca0*/  IMAD.U32 R10, RZ, RZ, UR12 ;  /* 0x0000000cff0a7e24 */ /* 0x000fe2000f8e00ff */
[----:B------:R-:W-:Y:S01]  /*0cb0*/  UMOV UR38, URZ ;  /* 0x0000003f00267c82 */ /* 0x000fe20008000000 */
[----:B------:R-:W-:Y:S01]  /*0cc0*/  UMOV UR39, URZ ;  /* 0x0000003f00277c82 */ /* 0x000fe20008000000 */
[----:B------:R-:W-:Y:S01]  /*0cd0*/  USHF.R.S32.HI UR7, URZ, 0x1f, UR6 ;  /* 0x0000001f3f077899 */ /* 0x000fe20008011406 */
[----:B------:R-:W-:-:S03]  /*0ce0*/  ULDC.64 UR8, c[0x0][0x650] ;  /* 0x0001940000087ab9 */ /* 0x000fc60000000a00 */
[----:B------:R-:W-:-:S04]  /*0cf0*/  ULEA.HI UR7, UR7, UR6, URZ, 0x7 ;  /* 0x0000000607077291 */ /* 0x000fc8000f8f383f */
[----:B------:R-:W-:Y:S01]  /*0d00*/  USHF.R.S32.HI UR40, URZ, 0x7, UR7 ;  /* 0x000000073f287899 */ /* 0x000fe20008011407 */
[----:B0-----:R-:W-:-:S13]  /*0d10*/  ISETP.NE.AND P1, PT, R2, 0x1, PT ;  /* 0x000000010200780c */ /* 0x001fda0003f25270 */
[----:B------:R-:W0:Y:S01]  /*0d20*/  @P1 LDC R17, c[0x0][0x10] ;  /* 0x00000400ff111b82 */ /* 0x000e220000000800 */
[----:B------:R-:W-:Y:S02]  /*0d30*/  @P1 IMAD.MOV.U32 R7, RZ, RZ, RZ ;  /* 0x000000ffff071224 */ /* 0x000fe400078e00ff */
[----:B------:R-:W-:-:S05]  /*0d40*/  @P1 IMAD.MOV.U32 R11, RZ, RZ, RZ ;  /* 0x000000ffff0b1224 */ /* 0x000fca00078e00ff */
[----:B------:R-:W1:Y:S01]  /*0d50*/  @!P1 LDC R3, c[0x0][0xc] ;  /* 0x00000300ff039b82 */ /* 0x000e620000000800 */
[----:B------:R-:W-:Y:S01]  /*0d60*/  ULDC UR4, c[0x0][0xc] ;  /* 0x0000030000047ab9 */ /* 0x000fe20000000800 */
[----:B------:R-:W-:Y:S02]  /*0d70*/  ULDC UR5, c[0x0][0x10] ;  /* 0x0000040000057ab9 */ /* 0x000fe40000000800 */
[----:B------:R-:W-:-:S04]  /*0d80*/  UIMAD.WIDE.U32 UR4, UR4, UR5, URZ ;  /* 0x00000005040472a5 */ /* 0x000fc8000f8e003f */
[----:B------:R-:W2:Y:S01]  /*0d90*/  LDC R0, c[0x0][0x14] ;  /* 0x00000500ff007b82 */ /* 0x000ea20000000800 */
[----:B0-----:R-:W-:-:S04]  /*0da0*/  @P1 IMAD.WIDE.U32 R16, R17, UR12, R6 ;  /* 0x0000000c11101c25 */ /* 0x001fc8000f8e0006 */
[----:B------:R-:W-:Y:S02]  /*0db0*/  @P1 IMAD.IADD R17, R17, 0x1, R11 ;  /* 0x0000000111111824 */ /* 0x000fe400078e020b */
[----:B------:R-:W-:Y:S02]  /*0dc0*/  IMAD.MOV.U32 R11, RZ, RZ, RZ ;  /* 0x000000ffff0b7224 */ /* 0x000fe400078e00ff */
[----:B-1----:R-:W-:-:S04]  /*0dd0*/  @!P1 IMAD.WIDE.U32 R10, R6, R3, R10 ;  /* 0x00000003060a9225 */ /* 0x002fc800078e000a */
[----:B------:R-:W-:Y:S02]  /*0de0*/  @!P1 IMAD.MOV.U32 R16, RZ, RZ, R10 ;  /* 0x000000ffff109224 */ /* 0x000fe400078e000a */
[----:B--2---:R-:W-:-:S04]  /*0df0*/  IMAD.WIDE.U32 R12, R0, UR4, RZ ;  /* 0x00000004000c7c25 */ /* 0x004fc8000f8e00ff */
[----:B------:R-:W-:Y:S01]  /*0e00*/  IMAD R3, R0, UR5, RZ ;  /* 0x0000000500037c24 */ /* 0x000fe2000f8e02ff */
[----:B------:R0:W-:Y:S01]  /*0e10*/  STL.64 [R1], R12 ;  /* 0x0000000c01007387 */ /* 0x0001e20000100a00 */
[----:B------:R-:W-:Y:S02]  /*0e20*/  @!P1 IMAD.MOV.U32 R17, RZ, RZ, R11 ;  /* 0x000000ffff119224 */ /* 0x000fe400078e000b */
[----:B------:R-:W-:Y:S01]  /*0e30*/  IMAD.IADD R0, R13, 0x1, R3 ;  /* 0x000000010d007824 */ /* 0x000fe200078e0203 */
[----:B------:R-:W-:Y:S06]  /*0e40*/  @P0 BRA `(.L_x_11) ;  /* 0x0000000000280947 */ /* 0x000fec0003800000 */
[----:B------:R-:W-:Y:S01]  /*0e50*/  UIMAD.WIDE.U32 UR4, UR40, 0x24924925, URZ ;  /* 0x24924925280478a5 */ /* 0x000fe2000f8e003f */
[----:B------:R-:W-:Y:S01]  /*0e60*/  IADD3 R16, P0, R16, R12, RZ ;  /* 0x0000000c10107210 */ /* 0x000fe20007f1e0ff */
[----:B------:R-:W-:Y:S02]  /*0e70*/  UISETP.GE.U32.AND UP0, UPT, UR40, 0x7, UPT ;  /* 0x000000072800788c */ /* 0x000fe4000bf06070 */
[----:B------:R-:W-:Y:S02]  /*0e80*/  UIADD3 UR4, -UR5, UR40, URZ ;  /* 0x0000002805047290 */ /* 0x000fe4000fffe13f */
[----:B------:R-:W-:Y:S01]  /*0e90*/  IMAD.X R17, R0, 0x1, R17, P0 ;  /* 0x0000000100117824 */ /* 0x000fe200000e0611 */
[----:B------:R-:W-:Y:S01]  /*0ea0*/  UMOV UR39, URZ ;  /* 0x0000003f00277c82 */ /* 0x000fe20008000000 */
[----:B------:R-:W-:-:S04]  /*0eb0*/  ULEA.HI UR4, UR4, UR5, URZ, 0x1f ;  /* 0x0000000504047291 */ /* 0x000fc8000f8ff83f */
[----:B------:R-:W-:-:S04]  /*0ec0*/  USHF.R.U32.HI UR4, URZ, 0x2, UR4 ;  /* 0x000000023f047899 */ /* 0x000fc80008011604 */
[----:B------:R-:W-:Y:S02]  /*0ed0*/  @UP0 ULOP3.LUT UR39, UR4, 0x1, URZ, 0xc0, !UPT ;  /* 0x0000000104270892 */ /* 0x000fe4000f8ec03f */
[----:B------:R-:W-:-:S12]  /*0ee0*/  UIMAD UR38, UR4, -0x7, UR40 ;  /* 0xfffffff9042678a4 */ /* 0x000fd8000f8e0228 */
.L_x_11:
[----:B------:R-:W-:Y:S01]  /*0ef0*/  ISETP.GE.U32.AND P0, PT, R16, UR8, PT ;  /* 0x0000000810007c0c */ /* 0x000fe2000bf06070 */
[----:B------:R-:W-:Y:S01]  /*0f00*/  IMAD.MOV.U32 R22, RZ, RZ, -0x1 ;  /* 0xffffffffff167424 */ /* 0x000fe200078e00ff */
[----:B------:R-:W-:Y:S01]  /*0f10*/  PRMT R3, RZ, 0x7610, R3 ;  /* 0x00007610ff037816 */ /* 0x000fe20000000003 */
[----:B------:R-:W-:Y:S01]  /*0f20*/  IMAD.MOV.U32 R18, RZ, RZ, -0x1 ;  /* 0xffffffffff127424 */ /* 0x000fe200078e00ff */
[----:B------:R-:W-:Y:S01]  /*0f30*/  ISETP.GE.U32.AND.EX P0, PT, R17, UR9, PT, P0 ;  /* 0x0000000911007c0c */ /* 0x000fe2000bf06100 */
[----:B------:R-:W-:-:S12]  /*0f40*/  IMAD.MOV.U32 R19, RZ, RZ, -0x1 ;  /* 0xffffffffff137424 */ /* 0x000fd800078e00ff */
[----:B------:R-:W-:Y:S05]  /*0f50*/  @P0 BRA `(.L_x_12) ;  /* 0x0000000400280947 */ /* 0x000fea0003800000 */
[----:B------:R-:W1:Y:S01]  /*0f60*/  LDC.64 R26, c[0x0][0x628] ;  /* 0x00018a00ff1a7b82 */ /* 0x000e620000000a00 */
[----:B------:R-:W-:Y:S02]  /*0f70*/  IMAD.MOV.U32 R10, RZ, RZ, R16 ;  /* 0x000000ffff0a7224 */ /* 0x000fe400078e0010 */
[----:B------:R-:W-:-:S05]  /*0f80*/  IMAD.MOV.U32 R11, RZ, RZ, R17 ;  /* 0x000000ffff0b7224 */ /* 0x000fca00078e0011 */
[----:B------:R-:W2:Y:S08]  /*0f90*/  LDC R18, c[0x0][0x630] ;  /* 0x00018c00ff127b82 */ /* 0x000eb00000000800 */
[----:B------:R-:W3:Y:S01]  /*0fa0*/  LDC.64 R28, c[0x0][0x620] ;  /* 0x00018800ff1c7b82 */ /* 0x000ee20000000a00 */
[----:B-1----:R-:W-:-:S04]  /*0fb0*/  ISETP.NE.U32.AND P0, PT, R26, RZ, PT ;  /* 0x000000ff1a00720c */ /* 0x002fc80003f05070 */
[----:B------:R-:W-:-:S13]  /*0fc0*/  ISETP.NE.AND.EX P0, PT, R27, RZ, PT, P0 ;  /* 0x000000ff1b00720c */ /* 0x000fda0003f05300 */
[----:B--23--:R-:W-:Y:S05]  /*0fd0*/  @!P0 BRA `(.L_x_13) ;  /* 0x0000000000288947 */ /* 0x00cfea0003800000 */
[----:B------:R-:W1:Y:S02]  /*0fe0*/  LDC R3, c[0x0][0x634] ;  /* 0x00018d00ff037b82 */ /* 0x000e640000000800 */
[----:B-1----:R-:W-:-:S05]  /*0ff0*/  IADD3 R3, P0, R16, R3, RZ ;  /* 0x0000000310037210 */ /* 0x002fca0007f1e0ff */
[----:B------:R-:W-:-:S04]  /*1000*/  IMAD.X R19, RZ, RZ, R17, P0 ;  /* 0x000000ffff137224 */ /* 0x000fc800000e0611 */
[----:B------:R-:W-:-:S04]  /*1010*/  IMAD.WIDE.U32 R10, R19, R26, RZ ;  /* 0x0000001a130a7225 */ /* 0x000fc800078e00ff */
[----:B0-----:R-:W-:-:S04]  /*1020*/  IMAD.WIDE.U32 R12, P0, R3, R27, R10 ;  /* 0x0000001b030c7225 */ /* 0x001fc8000780000a */
[----:B------:R-:W-:-:S04]  /*1030*/  IMAD.WIDE.U32 R10, R3, R26, RZ ;  /* 0x0000001a030a7225 */ /* 0x000fc800078e00ff */
[----:B------:R-:W-:Y:S01]  /*1040*/  IMAD.X R15, RZ, RZ, RZ, P0 ;  /* 0x000000ffff0f7224 */ /* 0x000fe200000e06ff */
[----:B------:R-:W-:Y:S01]  /*1050*/  IADD3 RZ, P0, R11, R12, RZ ;  /* 0x0000000c0bff7210 */ /* 0x000fe20007f1e0ff */
[----:B------:R-:W-:-:S04]  /*1060*/  IMAD.MOV.U32 R14, RZ, RZ, R13 ;  /* 0x000000ffff0e7224 */ /* 0x000fc800078e000d */
[----:B------:R-:W-:-:S08]  /*1070*/  IMAD.WIDE.U32.X R10, R19, R27, R14, P0 ;  /* 0x0000001b130a7225 */ /* 0x000fd000000e040e */
.L_x_13:
[----:B------:R-:W1:Y:S01]  /*1080*/  LDC.64 R30, c[0x0][0x640] ;  /* 0x00019000ff1e7b82 */ /* 0x000e620000000a00 */
[-CC-:B------:R-:W-:Y:S01]  /*1090*/  SHF.R.U64 R33, R10, R18.reuse, R11.reuse ;  /* 0x000000120a217219 */ /* 0x180fe2000000120b */
[----:B------:R-:W-:Y:S01]  /*10a0*/  IMAD.MOV.U32 R32, RZ, RZ, 0x1 ;  /* 0x00000001ff207424 */ /* 0x000fe200078e00ff */
[----:B------:R-:W-:Y:S02]  /*10b0*/  SHF.R.U32.HI R3, RZ, R18, R11 ;  /* 0x00000012ff037219 */ /* 0x000fe4000001160b */
[----:B0-----:R-:W-:-:S03]  /*10c0*/  IADD3 R13, P0, RZ, -R33, RZ ;  /* 0x80000021ff0d7210 */ /* 0x001fc60007f1e0ff */
[----:B------:R-:W0:Y:S02]  /*10d0*/  LDC R14, c[0x0][0x618] ;  /* 0x00018600ff0e7b82 */ /* 0x000e240000000800 */
[----:B------:R-:W-:Y:S02]  /*10e0*/  IMAD.X R3, RZ, RZ, ~R3, P0 ;  /* 0x000000ffff037224 */ /* 0x000fe400000e0e03 */
[----:B------:R-:W-:-:S04]  /*10f0*/  IMAD.WIDE.U32 R10, R13, R28, R16 ;  /* 0x0000001c0d0a7225 */ /* 0x000fc800078e0010 */
[----:B------:R-:W2:Y:S01]  /*1100*/  LDC R15, c[0x0][0x608] ;  /* 0x00018200ff0f7b82 */ /* 0x000ea20000000800 */
[----:B------:R-:W-:-:S04]  /*1110*/  IMAD R12, R3, R28, RZ ;  /* 0x0000001c030c7224 */ /* 0x000fc800078e02ff */
[----:B------:R-:W-:Y:S02]  /*1120*/  IMAD R3, R13, R29, R12 ;  /* 0x0000001d0d037224 */ /* 0x000fe400078e020c */
[----:B------:R-:W-:Y:S01]  /*1130*/  IMAD.MOV.U32 R12, RZ, RZ, -0x1 ;  /* 0xffffffffff0c7424 */ /* 0x000fe200078e00ff */
[----:B------:R-:W3:Y:S01]  /*1140*/  LDC R27, c[0x0][0x658] ;  /* 0x00019600ff1b7b82 */ /* 0x000ee20000000800 */
[----:B------:R-:W-:Y:S01]  /*1150*/  IMAD.IADD R3, R11, 0x1, R3 ;  /* 0x000000010b037824 */ /* 0x000fe200078e0203 */
[----:B-1----:R-:W-:-:S04]  /*1160*/  ISETP.NE.U32.AND P0, PT, R30, RZ, PT ;  /* 0x000000ff1e00720c */ /* 0x002fc80003f05070 */
[----:B------:R-:W-:Y:S02]  /*1170*/  ISETP.NE.AND.EX P0, PT, R31, RZ, PT, P0 ;  /* 0x000000ff1f00720c */ /* 0x000fe40003f05300 */
[----:B------:R-:W1:Y:S01]  /*1180*/  LDC R26, c[0x0][0x600] ;  /* 0x00018000ff1a7b82 */ /* 0x000e620000000800 */
[-CC-:B0-----:R-:W-:Y:S02]  /*1190*/  SHF.R.U64 R25, R10, R14.reuse, R3.reuse ;  /* 0x0000000e0a197219 */ /* 0x181fe40000001203 */
[----:B------:R-:W-:-:S05]  /*11a0*/  SHF.R.U32.HI R10, RZ, R14, R3 ;  /* 0x0000000eff0a7219 */ /* 0x000fca0000011603 */
[----:B------:R-:W0:Y:S01]  /*11b0*/  LDC R22, c[0x0][0x648] ;  /* 0x00019200ff167b82 */ /* 0x000e220000000800 */
[-CC-:B--2---:R-:W-:Y:S02]  /*11c0*/  SHF.R.U64 R35, R25, R15.reuse, R10.reuse ;  /* 0x0000000f19237219 */ /* 0x184fe4000000120a */
[----:B------:R-:W-:-:S05]  /*11d0*/  SHF.R.U32.HI R10, RZ, R15, R10 ;  /* 0x0000000fff0a7219 */ /* 0x000fca000001160a */
[----:B------:R-:W2:Y:S01]  /*11e0*/  LDC R28, c[0x0][0x638] ;  /* 0x00018e00ff1c7b82 */ /* 0x000ea20000000800 */
[-CC-:B---3--:R-:W-:Y:S02]  /*11f0*/  SHF.R.U64 R34, R35, R27.reuse, R10.reuse ;  /* 0x0000001b23227219 */ /* 0x188fe4000000120a */
[-C--:B------:R-:W-:Y:S02]  /*1200*/  SHF.L.U32 R3, R12, R27.reuse, RZ ;  /* 0x0000001b0c037219 */ /* 0x080fe400000006ff */
[----:B------:R-:W-:Y:S01]  /*1210*/  SHF.R.U32.HI R11, RZ, R27, R10 ;  /* 0x0000001bff0b7219 */ /* 0x000fe2000001160a */
[----:B------:R-:W-:Y:S01]  /*1220*/  IMAD.MOV.U32 R10, RZ, RZ, R34 ;  /* 0x000000ffff0a7224 */ /* 0x000fe200078e0022 */
[----:B------:R-:W-:Y:S01]  /*1230*/  LOP3.LUT R18, RZ, R3, RZ, 0x33, !PT ;  /* 0x00000003ff127212 */ /* 0x000fe200078e33ff */
[----:B------:R-:W3:Y:S01]  /*1240*/  LDC R29, c[0x0][0x610] ;  /* 0x00018400ff1d7b82 */ /* 0x000ee20000000800 */
[----:B------:R-:W-:Y:S05]  /*1250*/  @!P0 BRA `(.L_x_14) ;  /* 0x0000000000288947 */ /* 0x000fea0003800000 */
[----:B------:R-:W4:Y:S02]  /*1260*/  LDC R3, c[0x0][0x64c] ;  /* 0x00019300ff037b82 */ /* 0x000f240000000800 */
[----:B----4-:R-:W-:-:S05]  /*1270*/  IADD3 R3, P0, R34, R3, RZ ;  /* 0x0000000322037210 */ /* 0x010fca0007f1e0ff */
[----:B------:R-:W-:-:S04]  /*1280*/  IMAD.X R19, RZ, RZ, R11, P0 ;  /* 0x000000ffff137224 */ /* 0x000fc800000e060b */
[----:B------:R-:W-:-:S04]  /*1290*/  IMAD.WIDE.U32 R10, R19, R30, RZ ;  /* 0x0000001e130a7225 */ /* 0x000fc800078e00ff */
[----:B------:R-:W-:-:S04]  /*12a0*/  IMAD.WIDE.U32 R12, P0, R3, R31, R10 ;  /* 0x0000001f030c7225 */ /* 0x000fc8000780000a */
[----:B------:R-:W-:-:S04]  /*12b0*/  IMAD.WIDE.U32 R10, R3, R30, RZ ;  /* 0x0000001e030a7225 */ /* 0x000fc800078e00ff */
[----:B------:R-:W-:Y:S01]  /*12c0*/  IMAD.X R15, RZ, RZ, RZ, P0 ;  /* 0x000000ffff0f7224 */ /* 0x000fe200000e06ff */
[----:B------:R-:W-:Y:S01]  /*12d0*/  IADD3 RZ, P0, R11, R12, RZ ;  /* 0x0000000c0bff7210 */ /* 0x000fe20007f1e0ff */
[----:B------:R-:W-:-:S04]  /*12e0*/  IMAD.MOV.U32 R14, RZ, RZ, R13 ;  /* 0x000000ffff0e7224 */ /* 0x000fc800078e000d */
[----:B------:R-:W-:-:S08]  /*12f0*/  IMAD.WIDE.U32.X R10, R19, R31, R14, P0 ;  /* 0x0000001f130a7225 */ /* 0x000fd000000e040e */
.L_x_14:
[----:B0-----:R-:W-:Y:S01]  /*1300*/  SHF.R.U64 R7, R10, R22, R11 ;  /* 0x000000160a077219 */ /* 0x001fe2000000120b */
[----:B-1----:R-:W-:Y:S01]  /*1310*/  VIADD R10, R26, 0xffffffff ;  /* 0xffffffff1a0a7836 */ /* 0x002fe20000000000 */
[----:B------:R-:W-:Y:S01]  /*1320*/  SHF.L.U32 R3, R32, R27, RZ ;  /* 0x0000001b20037219 */ /* 0x000fe200000006ff */
[----:B------:R-:W-:Y:S01]  /*1330*/  @P1 IMAD R20, R21, R24, R6 ;  /* 0x0000001815141224 */ /* 0x000fe200078e0206 */
[----:B------:R-:W-:Y:S01]  /*1340*/  LOP3.LUT R18, R35, R18, RZ, 0xc0, !PT ;  /* 0x0000001223127212 */ /* 0x000fe200078ec0ff */
[----:B------:R-:W-:Y:S01]  /*1350*/  IMAD.MOV R11, RZ, RZ, -R7 ;  /* 0x000000ffff0b7224 */ /* 0x000fe200078e0a07 */
[----:B------:R-:W-:Y:S01]  /*1360*/  LOP3.LUT R10, R25, R10, RZ, 0xc0, !PT ;  /* 0x0000000a190a7212 */ /* 0x000fe200078ec0ff */
[----:B------:R-:W-:Y:S02]  /*1370*/  IMAD.MOV.U32 R6, RZ, RZ, 0x1 ;  /* 0x00000001ff067424 */ /* 0x000fe400078e00ff */
[----:B------:R-:W-:Y:S02]  /*1380*/  IMAD R7, R3, R7, R18 ;  /* 0x0000000703077224 */ /* 0x000fe400078e0212 */
[----:B--2---:R-:W-:-:S02]  /*1390*/  IMAD R3, R11, R28, R34 ;  /* 0x0000001c0b037224 */ /* 0x004fc400078e0222 */
[----:B---3--:R-:W-:Y:S02]  /*13a0*/  IMAD R22, R7, R29, R20 ;  /* 0x0000001d07167224 */ /* 0x008fe400078e0214 */
[----:B------:R-:W-:Y:S01]  /*13b0*/  IMAD R7, R3, R26, R10 ;  /* 0x0000001a03077224 */ /* 0x000fe200078e020a */
[----:B------:R-:W-:Y:S01]  /*13c0*/  PRMT R3, R6, 0x7610, R3 ;  /* 0x0000761006037816 */ /* 0x000fe20000000003 */
[----:B------:R-:W-:-:S03]  /*13d0*/  IMAD.MOV.U32 R19, RZ, RZ, R33 ;  /* 0x000000ffff137224 */ /* 0x000fc600078e0021 */
[----:B------:R-:W-:Y:S02]  /*13e0*/  SEL R18, R7, R22, !P1 ;  /* 0x0000001607127207 */ /* 0x000fe40004800000 */
[----:B------:R-:W-:-:S07]  /*13f0*/  SEL R22, R22, R7, !P1 ;  /* 0x0000000716167207 */ /* 0x000fce0004800000 */
.L_x_12:
[----:B------:R-:W-:Y:S05]  /*1400*/  @!P2 BRA `(.L_x_15) ;  /* 0x00000000000ca947 */ /* 0x000fea0003800000 */
[----:B------:R-:W-:Y:S01]  /*1410*/  UCGABAR_WAIT ;  /* 0x0000000000007dc7 */ /* 0x000fe20008000000 */
[----:B------:R-:W-:Y:S01]  /*1420*/  CCTL.IVALL ;  /* 0x00000000ff00798f */ /* 0x000fe20002000000 */
[----:B------:R-:W-:Y:S05]  /*1430*/  BRA `(.L_x_16) ;  /* 0x0000000000047947 */ /* 0x000fea0003800000 */
.L_x_15:
[----:B------:R-:W-:Y:S06]  /*1440*/  BAR.SYNC.DEFER_BLOCKING 0x0 ;  /* 0x0000000000007b1d */ /* 0x000fec0000010000 */
.L_x_16:
[----:B------:R-:W-:Y:S05]  /*1450*/  @!P4 BRA `(.L_x_17) ;  /* 0x0000003800f8c947 */ /* 0x000fea0003800000 */
[----:B------:R-:W-:-:S13]  /*1460*/  ISETP.GT.U32.AND P0, PT, R36, 0x1, PT ;  /* 0x000000012400780c */ /* 0x000fda0003f04070 */
[----:B------:R-:W-:Y:S05]  /*1470*/  @P0 EXIT ;  /* 0x000000000000094d */ /* 0x000fea0003800000 */
.L_x_18:
[----:B------:R-:W-:-:S08]  /*1480*/  NOP ;  /* 0x0000000000007918 */ /* 0x000fd00000000000 */
[----:B------:R-:W1:Y:S02]  /*1490*/  USETMAXREG.TRY_ALLOC.CTAPOOL UP0, 0xe8 ;  /* 0x000000e8000079c8 */ /* 0x000e640008000600 */
[----:B-1----:R-:W-:-:S13]  /*14a0*/  PLOP3.LUT P0, PT, PT, PT, UP0, 0x80, 0x0 ;  /* 0x000000000000781c */ /* 0x002fda0003f0f008 */
[----:B------:R-:W-:Y:S05]  /*14b0*/  @!P0 BRA `(.L_x_18) ;  /* 0xfffffffc00f08947 */ /* 0x000fea000383ffff */
[----:B------:R-:W-:-:S13]  /*14c0*/  LOP3.LUT P0, RZ, R3, 0xff, RZ, 0xc0, !PT ;  /* 0x000000ff03ff7812 */ /* 0x000fda000780c0ff */
[----:B------:R-:W-:Y:S05]  /*14d0*/  @!P0 EXIT ;  /* 0x000000000000894d */ /* 0x000fea0003800000 */
[----:B------:R-:W2:Y:S01]  /*14e0*/  LDL.64 R6, [R1] ;  /* 0x0000000001067983 */ /* 0x000ea20000100a00 */
[CC--:B------:R-:W-:Y:S01]  /*14f0*/  LEA.HI R3, R8.reuse, R5.reuse, RZ, 0x2 ;  /* 0x0000000508037211 */ /* 0x0c0fe200078f10ff */
[----:B------:R-:W1:Y:S01]  /*1500*/  S2UR UR4, SR_CgaCtaId ;  /* 0x00000000000479c3 */ /* 0x000e620000008800 */
[----:B------:R-:W-:Y:S01]  /*1510*/  LEA.HI R8, R8, R5, RZ, 0x5 ;  /* 0x0000000508087211 */ /* 0x000fe200078f28ff */
[----:B------:R-:W-:Y:S01]  /*1520*/  UMOV UR41, 0x400 ;  /* 0x0000040000297882 */ /* 0x000fe20000000000 */
[----:B------:R-:W-:Y:S01]  /*1530*/  LOP3.LUT R4, R3, 0xfffffffc, RZ, 0xc0, !PT ;  /* 0xfffffffc03047812 */ /* 0x000fe200078ec0ff */
[----:B------:R-:W-:Y:S01]  /*1540*/  UISETP.LT.AND UP0, UPT, UR40, 0x1, UPT ;  /* 0x000000012800788c */ /* 0x000fe2000bf01270 */
[--C-:B------:R-:W-:Y:S01]  /*1550*/  SHF.R.S32.HI R60, RZ, 0x2, R3.reuse ;  /* 0x00000002ff3c7819 */ /* 0x100fe20000011403 */
[----:B------:R-:W-:Y:S01]  /*1560*/  UIADD3 UR5, UR43, -0x1, URZ ;  /* 0xffffffff2b057890 */ /* 0x000fe2000fffe03f */
[----:B------:R-:W-:Y:S01]  /*1570*/  SHF.R.S32.HI R3, RZ, 0x1f, R3 ;  /* 0x0000001fff037819 */ /* 0x000fe20000011403 */
[----:B------:R-:W3:Y:S01]  /*1580*/  LDC R66, c[0x0][0x658] ;  /* 0x00019600ff427b82 */ /* 0x000ee20000000800 */
[----:B------:R-:W-:Y:S01]  /*1590*/  USEL UR42, UR40, 0x1, UP0 ;  /* 0x00000001282a7887 */ /* 0x000fe20008000000 */
[----:B------:R-:W-:Y:S01]  /*15a0*/  IMAD.IADD R4, R5, 0x1, -R4 ;  /* 0x0000000105047824 */ /* 0x000fe200078e0a04 */
[----:B------:R-:W-:Y:S01]  /*15b0*/  LEA.HI R3, R3, R60, RZ, 0x3 ;  /* 0x0000003c03037211 */ /* 0x000fe200078f18ff */
[----:B------:R-:W-:Y:S01]  /*15c0*/  UISETP.NE.AND UP0, UPT, UR5, URZ, UPT ;  /* 0x0000003f0500728c */ /* 0x000fe2000bf05270 */
[----:B------:R-:W-:Y:S01]  /*15d0*/  IMAD.MOV.U32 R5, RZ, RZ, 0x1 ;  /* 0x00000001ff057424 */ /* 0x000fe200078e00ff */
[----:B------:R-:W-:Y:S01]  /*15e0*/  ULDC UR8, c[0x0][0x284] ;  /* 0x0000a10000087ab9 */ /* 0x000fe20000000800 */
[----:B------:R-:W-:Y:S01]  /*15f0*/  LOP3.LUT R3, R3, 0xfffffff8, RZ, 0xc0, !PT ;  /* 0xfffffff803037812 */ /* 0x000fe200078ec0ff */
[----:B------:R-:W4:Y:S01]  /*1600*/  LDC.64 R64, c[0x0][0x5c8] ;  /* 0x00017200ff407b82 */ /* 0x000f220000000a00 */
[----:B------:R-:W-:Y:S01]  /*1610*/  USEL UR7, URZ, 0x1, UP0 ;  /* 0x000000013f077887 */ /* 0x000fe20008000000 */
[----:B------:R-:W-:Y:S01]  /*1620*/  IMAD.SHL.U32 R62, R4, 0x2, RZ ;  /* 0x00000002043e7824 */ /* 0x000fe200078e00ff */
[----:B------:R-:W-:Y:S01]  /*1630*/  LOP3.LUT R74, R23, 0x1, RZ, 0xfc, !PT ;  /* 0x00000001174a7812 */ /* 0x000fe200078efcff */
[----:B------:R-:W-:Y:S01]  /*1640*/  IMAD.IADD R60, R60, 0x1, -R3 ;  /* 0x000000013c3c7824 */ /* 0x000fe200078e0a03 */
[----:B------:R-:W-:Y:S01]  /*1650*/  SHF.R.S32.HI R3, RZ, 0x5, R8 ;  /* 0x00000005ff037819 */ /* 0x000fe20000011408 */
[----:B------:R-:W-:Y:S01]  /*1660*/  USHF.L.U32 UR47, UR40, 0x1, URZ ;  /* 0x00000001282f7899 */ /* 0x000fe2000800063f */
[----:B------:R-:W-:Y:S01]  /*1670*/  IMAD.U32 R75, RZ, RZ, UR7 ;  /* 0x00000007ff4b7e24 */ /* 0x000fe2000f8e00ff */
[----:B------:R-:W0:Y:S01]  /*1680*/  LDC R67, c[0x0][0x288] ;  /* 0x0000a200ff437b82 */ /* 0x000e220000000800 */
[--C-:B------:R-:W-:Y:S01]  /*1690*/  SHF.R.S32.HI R61, RZ, 0x1f, R60.reuse ;  /* 0x0000001fff3d7819 */ /* 0x100fe2000001143c */
[----:B-1----:R-:W-:Y:S01]  /*16a0*/  ULEA UR41, UR4, UR41, 0x18 ;  /* 0x0000002904297291 */ /* 0x002fe2000f8ec03f */
[C---:B------:R-:W-:Y:S01]  /*16b0*/  IMAD R71, R3.reuse, -0x10, -R60 ;  /* 0xfffffff003477824 */ /* 0x040fe200078e0a3c */
[----:B------:R-:W-:Y:S01]  /*16c0*/  USHF.L.U32 UR4, UR5, 0x3, URZ ;  /* 0x0000000305047899 */ /* 0x000fe2000800063f */
[----:B------:R-:W-:Y:S01]  /*16d0*/  SHF.R.S32.HI R63, RZ, 0x1f, R62 ;  /* 0x0000001fff3f7819 */ /* 0x000fe2000001143e */
[----:B------:R-:W-:Y:S01]  /*16e0*/  IMAD.WIDE R60, R3, 0x10, R60 ;  /* 0x00000010033c7825 */ /* 0x000fe200078e023c */
[----:B------:R-:W-:Y:S01]  /*16f0*/  UIADD3 UR5, UR41, 0x180, URZ ;  /* 0x0000018029057890 */ /* 0x000fe2000fffe03f */
[----:B------:R-:W1:Y:S01]  /*1700*/  LDC R69, c[0x0][0x600] ;  /* 0x00018000ff457b82 */ /* 0x000e620000000800 */
[----:B------:R-:W-:Y:S01]  /*1710*/  UIADD3 UR6, UR41, 0x1c180, URZ ;  /* 0x0001c18029067890 */ /* 0x000fe2000fffe03f */
[----:B------:R-:W-:Y:S01]  /*1720*/  IMAD.MOV.U32 R3, RZ, RZ, -0x1 ;  /* 0xffffffffff037424 */ /* 0x000fe200078e00ff */
[----:B------:R-:W-:Y:S01]  /*1730*/  USHF.R.U32.HI UR5, URZ, 0x4, UR5 ;  /* 0x000000043f057899 */ /* 0x000fe20008011605 */
[----:B------:R-:W-:Y:S01]  /*1740*/  VIADD R71, R71, UR8 ;  /* 0x0000000847477c36 */ /* 0x000fe20008000000 */
[----:B------:R-:W-:-:S02]  /*1750*/  USHF.R.U32.HI UR6, URZ, 0x4, UR6 ;  /* 0x000000043f067899 */ /* 0x000fc40008011606 */
[-C--:B---3--:R-:W-:Y:S01]  /*1760*/  SHF.L.U32 R3, R3, R66.reuse, RZ ;  /* 0x0000004203037219 */ /* 0x088fe200000006ff */
[----:B------:R-:W-:Y:S01]  /*1770*/  UIADD3 UR48, UR41, 0x80, URZ ;  /* 0x0000008029307890 */ /* 0x000fe2000fffe03f */
[C---:B----4-:R-:W-:Y:S01]  /*1780*/  SHF.L.U64.HI R65, R64.reuse, 0x3, R65 ;  /* 0x0000000340417819 */ /* 0x050fe20000010241 */
[----:B------:R-:W-:Y:S01]  /*1790*/  ULOP3.LUT UR4, UR4, 0x8, URZ, 0xc0, !UPT ;  /* 0x0000000804047892 */ /* 0x000fe2000f8ec03f */
[----:B------:R-:W-:Y:S01]  /*17a0*/  SHF.L.U32 R66, R5, R66, RZ ;  /* 0x0000004205427219 */ /* 0x000fe200000006ff */
[----:B------:R-:W-:Y:S01]  /*17b0*/  ULOP3.LUT UR5, UR5, 0x3fff, URZ, 0xc0, !UPT ;  /* 0x00003fff05057892 */ /* 0x000fe2000f8ec03f */
[----:B------:R-:W-:Y:S01]  /*17c0*/  IMAD.SHL.U32 R64, R64, 0x8, RZ ;  /* 0x0000000840407824 */ /* 0x000fe200078e00ff */
[----:B------:R-:W-:Y:S01]  /*17d0*/  ULOP3.LUT UR6, UR6, 0x3fff, URZ, 0xc0, !UPT ;  /* 0x00003fff06067892 */ /* 0x000fe2000f8ec03f */
[----:B------:R-:W-:Y:S01]  /*17e0*/  LOP3.LUT R70, RZ, R3, RZ, 0x33, !PT ;  /* 0x00000003ff467212 */ /* 0x000fe200078e33ff */
[----:B0-----:R-:W-:Y:S01]  /*17f0*/  IMAD R67, R4, -0x2, R67 ;  /* 0xfffffffe04437824 */ /* 0x001fe200078e0243 */
[----:B------:R-:W-:-:S02]  /*1800*/  UIADD3 UR42, -UR42, UR40, URZ ;  /* 0x000000282a2a7290 */ /* 0x000fc4000fffe13f */
[----:B------:R-:W-:Y:S02]  /*1810*/  ULEA UR43, UR43, UR48, 0x3 ;  /* 0x000000302b2b7291 */ /* 0x000fe4000f8e183f */
[----:B------:R-:W-:Y:S02]  /*1820*/  ULOP3.LUT UR49, UR4, 0x8, URZ, 0x3c, !UPT ;  /* 0x0000000804317892 */ /* 0x000fe4000f8e3c3f */
[----:B------:R-:W-:Y:S01]  /*1830*/  ULOP3.LUT UR44, UR4, 0x18, URZ, 0x3c, !UPT ;  /* 0x00000018042c7892 */ /* 0x000fe2000f8e3c3f */
[----:B-1----:R-:W-:Y:S01]  /*1840*/  VIADD R69, R69, 0xffffffff ;  /* 0xffffffff45457836 */ /* 0x002fe20000000000 */
[----:B------:R-:W-:Y:S02]  /*1850*/  ULOP3.LUT UR45, UR5, 0x10000, URZ, 0xfc, !UPT ;  /* 0x00010000052d7892 */ /* 0x000fe4000f8efc3f */
[----:B------:R-:W-:Y:S01]  /*1860*/  ULOP3.LUT UR46, UR6, 0x10000, URZ, 0xfc, !UPT ;  /* 0x00010000062e7892 */ /* 0x000fe2000f8efc3f */
[----:B--2---:R-:W-:-:S11]  /*1870*/  SHF.L.U64.HI R68, R6, 0x1, R0 ;  /* 0x0000000106447819 */ /* 0x004fd60000010200 */
.L_x_104:
[----:B------:R-:W-:-:S04]  /*1880*/  SHF.L.U32 R0, R75, 0x1f, RZ ;  /* 0x0000001f4b007819 */ /* 0x000fc800000006ff */
[----:B------:R-:W0:Y:S02]  /*1890*/  SYNCS.PHASECHK.TRANS64.TRYWAIT P0, [UR43+-0x8], R0 ;  /* 0xfffff800ff0075a7 */ /* 0x000e24000800016b */
[----:B01-345:R-:W-:Y:S05]  /*18a0*/  @!P0 BRA `(.L_x_19) ;  /* 0x0000004800908947 */ /* 0x03bfea0003800000 */
.L_x_129:
[----:B------:R-:W-:Y:S02]  /*18b0*/  ULDC UR4, c[0x0][0x28c] ;  /* 0x0000a30000047ab9 */ /* 0x000fe40000000800 */
[----:B------:R-:W-:-:S13]  /*18c0*/  ISETP.LT.AND P0, PT, RZ, UR4, PT ;  /* 0x00000004ff007c0c */ /* 0x000fda000bf01270 */
[----:B------:R-:W-:Y:S05]  /*18d0*/  @P0 BRA `(.L_x_20) ;  /* 0x0000000000400947 */ /* 0x000fea0003800000 */
[----:B0-----:R-:W-:Y:S01]  /*18e0*/  MOV R0, 0x0 ;  /* 0x0000000000007802 */ /* 0x001fe20000000f00 */
[----:B------:R-:W-:Y:S01]  /*18f0*/  ULDC.64 UR4, c[0x4][0x68] ;  /* 0x01001a0000047ab9 */ /* 0x000fe20000000a00 */
[----:B------:R-:W-:Y:S01]  /*1900*/  ULDC.64 UR6, c[0x4][0x8] ;  /* 0x0100020000067ab9 */ /* 0x000fe20000000a00 */
[----:B------:R-:W-:Y:S01]  /*1910*/  IMAD.U32 R4, RZ, RZ, UR4 ;  /* 0x00000004ff047e24 */ /* 0x000fe2000f8e00ff */
[----:B------:R0:W1:Y:S01]  /*1920*/  LDC.64 R14, c[0x4][R0] ;  /* 0x01000000000e7b82 */ /* 0x0000620000000a00 */
[----:B------:R-:W-:Y:S01]  /*1930*/  IMAD.U32 R5, RZ, RZ, UR5 ;  /* 0x00000005ff057e24 */ /* 0x000fe2000f8e00ff */
[----:B------:R-:W-:Y:S01]  /*1940*/  ULDC.64 UR4, c[0x4][0x70] ;  /* 0x01001c0000047ab9 */ /* 0x000fe20000000a00 */
[----:B------:R-:W-:Y:S02]  /*1950*/  IMAD.U32 R10, RZ, RZ, UR6 ;  /* 0x00000006ff0a7e24 */ /* 0x000fe4000f8e00ff */
[----:B------:R-:W-:Y:S02]  /*1960*/  IMAD.U32 R6, RZ, RZ, UR4 ;  /* 0x00000004ff067e24 */ /* 0x000fe4000f8e00ff */
[----:B------:R-:W-:-:S02]  /*1970*/  IMAD.U32 R7, RZ, RZ, UR5 ;  /* 0x00000005ff077e24 */ /* 0x000fc4000f8e00ff */
[----:B------:R-:W-:Y:S02]  /*1980*/  IMAD.U32 R11, RZ, RZ, UR7 ;  /* 0x00000007ff0b7e24 */ /* 0x000fe4000f8e00ff */
[----:B------:R-:W-:Y:S02]  /*1990*/  IMAD.MOV.U32 R8, RZ, RZ, 0x1e1 ;  /* 0x000001e1ff087424 */ /* 0x000fe400078e00ff */
[----:B------:R-:W-:Y:S02]  /*19a0*/  IMAD.MOV.U32 R12, RZ, RZ, 0x1 ;  /* 0x00000001ff0c7424 */ /* 0x000fe400078e00ff */
[----:B0-----:R-:W-:-:S07]  /*19b0*/  IMAD.MOV.U32 R13, RZ, RZ, RZ ;  /* 0x000000ffff0d7224 */ /* 0x001fce00078e00ff */
[----:B------:R-:W-:-:S07]  /*19c0*/  LEPC R20, `(.L_x_20) ;  /* 0x000000001014794e */ /* 0x000fce0000000000 */
[----:B-1---5:R-:W-:Y:S05]  /*19d0*/  CALL.ABS.NOINC R14 ;  /* 0x000000000e007343 */ /* 0x022fea0003c00000 */
.L_x_20:
[----:B------:R-:W-:-:S13]  /*19e0*/  ISETP.NE.AND P0, PT, R74, 0x3, PT ;  /* 0x000000034a00780c */ /* 0x000fda0003f05270 */
[----:B------:R-:W-:Y:S05]  /*19f0*/  @!P0 BRA `(.L_x_21) ;  /* 0x0000000000048947 */ /* 0x000fea0003800000 */
[----:B------:R-:W-:Y:S01]  /*1a00*/  BPT.TRAP 0x1 ;  /* 0x000000040000795c */ /* 0x000fe20000300000 */
.L_x_21:
[----:B0-----:R-:W-:Y:S02]  /*1a10*/  IMAD.U32 R3, RZ, RZ, UR38 ;  /* 0x00000026ff037e24 */ /* 0x001fe4000f8e00ff */
[----:B------:R-:W-:-:S03]  /*1a20*/  IMAD.U32 R0, RZ, RZ, UR39 ;  /* 0x00000027ff007e24 */ /* 0x000fc6000f8e00ff */
[----:B------:R-:W-:Y:S02]  /*1a30*/  LEA R3, R3, UR41, 0x3 ;  /* 0x0000002903037c11 */ /* 0x000fe4000f8e18ff */
[----:B------:R-:W-:-:S04]  /*1a40*/  SHF.L.U32 R0, R0, 0x1f, RZ ;  /* 0x0000001f00007819 */ /* 0x000fc800000006ff */
[----:B------:R0:W1:Y:S01]  /*1a50*/  SYNCS.PHASECHK.TRANS64.TRYWAIT P1, [R3+URZ], R0 ;  /* 0x00000000030075a7 */ /* 0x000062000802017f */
[----:B------:R-:W-:Y:S05]  /*1a60*/  @!P0 BRA `(.L_x_22) ;  /* 0x0000000000048947 */ /* 0x000fea0003800000 */
[----:B------:R-:W-:Y:S01]  /*1a70*/  BPT.TRAP 0x1 ;  /* 0x000000040000795c */ /* 0x000fe20000300000 */
.L_x_22:
[----:B-1----:R-:W-:Y:S05]  /*1a80*/  @P1 BRA `(.L_x_23) ;  /* 0x0000000000081947 */ /* 0x002fea0003800000 */
[----:B------:R-:W1:Y:S02]  /*1a90*/  SYNCS.PHASECHK.TRANS64.TRYWAIT P1, [R3+URZ], R0 ;  /* 0x00000000030075a7 */ /* 0x000e64000802017f */
[----:B-1----:R-:W-:Y:S05]  /*1aa0*/  @!P1 BRA `(.L_x_24) ;  /* 0x0000004800289947 */ /* 0x002fea0003800000 */
.L_x_23:
[----:B------:R-:W-:Y:S05]  /*1ab0*/  WARPSYNC.ALL ;  /* 0x0000000000007948 */ /* 0x000fea0003800000 */
[----:B------:R-:W-:Y:S01]  /*1ac0*/  ULEA UR8, UR38, UR45, 0xa ;  /* 0x0000002d26087291 */ /* 0x000fe2000f8e503f */
[----:B------:R-:W-:Y:S01]  /*1ad0*/  WARPGROUP.ARRIVE ;  /* 0x00000000000079c5 */ /* 0x000fe20000000000 */
[----:B------:R-:W-:Y:S01]  /*1ae0*/  ULEA UR9, UR38, UR46, 0xa ;  /* 0x0000002e26097291 */ /* 0x000fe2000f8e503f */
[----:B01----:R-:W-:Y:S01]  /*1af0*/  IMAD.U32 R0, RZ, RZ, UR42 ;  /* 0x0000002aff007e24 */ /* 0x003fe2000f8e00ff */
[----:B------:R-:W-:Y:S01]  /*1b00*/  UMOV UR5, 0x40000040 ;  /* 0x4000004000057882 */ /* 0x000fe20000000000 */
[----:B------:R-:W-:-:S02]  /*1b10*/  UMOV UR7, 0x40000040 ;  /* 0x4000004000077882 */ /* 0x000fc40000000000 */
[----:B------:R-:W-:Y:S01]  /*1b20*/  UMOV UR4, UR8 ;  /* 0x0000000800047c82 */ /* 0x000fe20008000000 */
[----:B------:R-:W-:Y:S01]  /*1b30*/  ISETP.GE.AND P1, PT, R0, 0x1, PT ;  /* 0x000000010000780c */ /* 0x000fe20003f26270 */
[----:B------:R-:W-:Y:S02]  /*1b40*/  UMOV UR6, UR9 ;  /* 0x0000000900067c82 */ /* 0x000fe40008000000 */
[----:B------:R-:W-:Y:S01]  /*1b50*/  HGMMA.64x64x16.F32 R24, gdesc[UR4], RZ, !UPT, gsb0 ;  /* 0x00e00000041879f0 */ /* 0x000fe2000c0008ff */
[----:B------:R-:W-:Y:S02]  /*1b60*/  UIADD3 UR4, UR8, 0x2, URZ ;  /* 0x0000000208047890 */ /* 0x000fe4000fffe03f */
[----:B------:R-:W-:Y:S01]  /*1b70*/  UIADD3 UR6, UR9, 0x2, URZ ;  /* 0x0000000209067890 */ /* 0x000fe2000fffe03f */
[----:B------:R-:W-:Y:S01]  /*1b80*/  UMOV UR5, 0x40000040 ;  /* 0x4000004000057882 */ /* 0x000fe20000000000 */
[----:B------:R-:W-:Y:S01]  /*1b90*/  UMOV UR7, 0x40000040 ;  /* 0x4000004000077882 */ /* 0x000fe20000000000 */
[----:B------:R-:W-:-:S02]  /*1ba0*/  WARPGROUP.DEPBAR.LE gsb0, 0x0 ;  /* 0x00008000000079c5 */ /* 0x000fc40000010000 */
[----:B------:R-:W-:-:S06]  /*1bb0*/  WARPGROUP.ARRIVE ;  /* 0x00000000000079c5 */ /* 0x000fcc0000000000 */
[----:B------:R-:W-:Y:S01]  /*1bc0*/  HGMMA.64x64x16.F32 R24, gdesc[UR4], R24, gsb0 ;  /* 0x00e00000041879f0 */ /* 0x000fe20008000818 */
[----:B------:R-:W-:Y:S02]  /*1bd0*/  UIADD3 UR4, UR8, 0x4, URZ ;  /* 0x0000000408047890 */ /* 0x000fe4000fffe03f */
[----:B------:R-:W-:Y:S01]  /*1be0*/  UIADD3 UR6, UR9, 0x4, URZ ;  /* 0x0000000409067890 */ /* 0x000fe2000fffe03f */
[----:B------:R-:W-:Y:S01]  /*1bf0*/  UMOV UR5, 0x40000040 ;  /* 0x4000004000057882 */ /* 0x000fe20000000000 */
[----:B------:R-:W-:Y:S01]  /*1c00*/  UMOV UR7, 0x40000040 ;  /* 0x4000004000077882 */ /* 0x000fe20000000000 */
[----:B------:R-:W-:Y:S02]  /*1c10*/  WARPGROUP.DEPBAR.LE gsb0, 0x0 ;  /* 0x00008000000079c5 */ /* 0x000fe40000010000 */
        /* <DEDUP_REMOVED lines=36> */
[----:B------:R-:W-:Y:S03]  /*1e60*/  HGMMA.64x64x16.F32 R24, gdesc[UR4], R24, gsb0 ;  /* 0x00e00000041879f0 */ /* 0x000fe60008000818 */
[----:B------:R-:W-:Y:S02]  /*1e70*/  WARPGROUP.DEPBAR.LE gsb0, 0x0 ;  /* 0x00008000000079c5 */ /* 0x000fe40000010000 */
[----:B------:R-:W-:Y:S05]  /*1e80*/  @!P1 BRA `(.L_x_25) ;  /* 0x0000000400849947 */ /* 0x000fea0003800000 */
[----:B------:R-:W-:Y:S01]  /*1e90*/  UIADD3 UR8, UR38, 0x1, URZ ;  /* 0x0000000126087890 */ /* 0x000fe2000fffe03f */
[----:B------:R-:W-:Y:S02]  /*1ea0*/  IMAD.U32 R0, RZ, RZ, UR42 ;  /* 0x0000002aff007e24 */ /* 0x000fe4000f8e00ff */
[----:B------:R-:W-:Y:S01]  /*1eb0*/  IMAD.U32 R3, RZ, RZ, UR38 ;  /* 0x00000026ff037e24 */ /* 0x000fe2000f8e00ff */
[----:B------:R-:W-:-:S04]  /*1ec0*/  UISETP.NE.AND UP0, UPT, UR8, 0x7, UPT ;  /* 0x000000070800788c */ /* 0x000fc8000bf05270 */
[----:B------:R-:W-:Y:S02]  /*1ed0*/  USEL UR4, URZ, 0x1, UP0 ;  /* 0x000000013f047887 */ /* 0x000fe40008000000 */
[----:B------:R-:W-:Y:S02]  /*1ee0*/  USEL UR8, UR8, URZ, UP0 ;  /* 0x0000003f08087287 */ /* 0x000fe40008000000 */
[----:B------:R-:W-:-:S06]  /*1ef0*/  ULOP3.LUT UR4, UR39, UR4, URZ, 0x3c, !UPT ;  /* 0x0000000427047292 */ /* 0x000fcc000f8e3c3f */
[----:B------:R-:W-:-:S07]  /*1f00*/  IMAD.U32 R6, RZ, RZ, UR4 ;  /* 0x00000004ff067e24 */ /* 0x000fce000f8e00ff */
.L_x_32:
[----:B------:R-:W-:Y:S05]  /*1f10*/  @!P0 BRA `(.L_x_26) ;  /* 0x0000000000048947 */ /* 0x000fea0003800000 */
[----:B------:R-:W-:Y:S01]  /*1f20*/  BPT.TRAP 0x1 ;  /* 0x000000040000795c */ /* 0x000fe20000300000 */
.L_x_26:
[----:B------:R-:W-:Y:S01]  /*1f30*/  ULEA UR4, UR8, UR41, 0x3 ;  /* 0x0000002908047291 */ /* 0x000fe2000f8e183f */
[----:B------:R-:W-:-:S08]  /*1f40*/  SHF.L.U32 R4, R6, 0x1f, RZ ;  /* 0x0000001f06047819 */ /* 0x000fd000000006ff */
[----:B------:R0:W1:Y:S01]  /*1f50*/  SYNCS.PHASECHK.TRANS64.TRYWAIT P1, [UR4], R4 ;  /* 0x00000004ff0075a7 */ /* 0x0000620008020144 */
[----:B------:R-:W-:Y:S05]  /*1f60*/  @!P0 BRA `(.L_x_27) ;  /* 0x0000000000048947 */ /* 0x000fea0003800000 */
[----:B------:R-:W-:Y:S01]  /*1f70*/  BPT.TRAP 0x1 ;  /* 0x000000040000795c */ /* 0x000fe20000300000 */
.L_x_27:
[----:B-1----:R-:W-:Y:S05]  /*1f80*/  @P1 BRA `(.L_x_28) ;  /* 0x0000000000081947 */ /* 0x002fea0003800000 */
[----:B------:R-:W1:Y:S02]  /*1f90*/  SYNCS.PHASECHK.TRANS64.TRYWAIT P1, [UR4], R4 ;  /* 0x00000004ff0075a7 */ /* 0x000e640008020144 */
[----:B-1----:R-:W-:Y:S05]  /*1fa0*/  @!P1 BRA `(.L_x_29) ;  /* 0x0000004000fc9947 */ /* 0x002fea0003800000 */
.L_x_28:
[----:B------:R-:W-:Y:S01]  /*1fb0*/  ULEA UR9, UR8, UR45, 0xa ;  /* 0x0000002d08097291 */ /* 0x000fe2000f8e503f */
[----:B------:R-:W-:Y:S01]  /*1fc0*/  WARPGROUP.ARRIVE ;  /* 0x00000000000079c5 */ /* 0x000fe20000000000 */
[----:B------:R-:W-:Y:S01]  /*1fd0*/  ULEA UR10, UR8, UR46, 0xa ;  /* 0x0000002e080a7291 */ /* 0x000fe2000f8e503f */
[----:B------:R-:W-:Y:S01]  /*1fe0*/  UMOV UR5, 0x40000040 ;  /* 0x4000004000057882 */ /* 0x000fe20000000000 */
[----:B------:R-:W-:-:S03]  /*1ff0*/  UMOV UR7, 0x40000040 ;  /* 0x4000004000077882 */ /* 0x000fc60000000000 */
[----:B------:R-:W-:Y:S02]  /*2000*/  UMOV UR4, UR9 ;  /* 0x0000000900047c82 */ /* 0x000fe40008000000 */
[----:B------:R-:W-:Y:S02]  /*2010*/  UMOV UR6, UR10 ;  /* 0x0000000a00067c82 */ /* 0x000fe40008000000 */
[----:B------:R-:W-:Y:S01]  /*2020*/  HGMMA.64x64x16.F32 R24, gdesc[UR4], R24, gsb0 ;  /* 0x00e00000041879f0 */ /* 0x000fe20008000818 */
        /* <DEDUP_REMOVED lines=51> */
[----:B------:R-:W-:Y:S01]  /*2360*/  BPT.TRAP 0x1 ;  /* 0x000000040000795c */ /* 0x000fe20000300000 */
.L_x_30:
[----:B------:R-:W-:-:S13]  /*2370*/  ISETP.NE.AND P1, PT, R57, RZ, PT ;  /* 0x000000ff3900720c */ /* 0x000fda0003f25270 */
[----:B01----:R-:W-:-:S05]  /*2380*/  @P1 LEA R4, R3, UR41, 0x3 ;  /* 0x0000002903041c11 */ /* 0x003fca000f8e18ff */
[----:B------:R-:W-:-:S05]  /*2390*/  @P1 VIADD R5, R4, 0x38 ;  /* 0x0000003804051836 */ /* 0x000fca0000000000 */
[----:B------:R-:W-:-:S04]  /*23a0*/  @P1 PRMT R5, R56, 0x654, R5 ;  /* 0x0000065438051816 */ /* 0x000fc80000000005 */
[----:B------:R0:W-:Y:S01]  /*23b0*/  @P1 SYNCS.ARRIVE.TRANS64.RED.A1T0 RZ, [R5+URZ], RZ ;  /* 0x000000ff05ff19a7 */ /* 0x0001e2000810043f */
[----:B------:R-:W-:-:S13]  /*23c0*/  ISETP.GT.U32.AND P1, PT, R23, 0x1, PT ;  /* 0x000000011700780c */ /* 0x000fda0003f24070 */
[----:B0-----:R-:W-:Y:S05]  /*23d0*/  @P1 BRA `(.L_x_31) ;  /* 0x0000000000041947 */ /* 0x001fea0003800000 */
[----:B------:R-:W-:Y:S01]  /*23e0*/  BPT.TRAP 0x1 ;  /* 0x000000040000795c */ /* 0x000fe20000300000 */
.L_x_31:
[----:B------:R-:W-:Y:S01]  /*23f0*/  UIADD3 UR8, UR8, 0x1, URZ ;  /* 0x0000000108087890 */ /* 0x000fe2000fffe03f */
[C---:B------:R-:W-:Y:S01]  /*2400*/  ISETP.GT.AND P2, PT, R0.reuse, 0x1, PT ;  /* 0x000000010000780c */ /* 0x040fe20003f44270 */
[----:B------:R-:W-:Y:S02]  /*2410*/  VIADD R3, R3, 0x1 ;  /* 0x0000000103037836 */ /* 0x000fe40000000000 */
[----:B------:R-:W-:Y:S01]  /*2420*/  UISETP.NE.AND UP0, UPT, UR8, 0x7, UPT ;  /* 0x000000070800788c */ /* 0x000fe2000bf05270 */
[----:B------:R-:W-:Y:S02]  /*2430*/  VIADD R0, R0, 0xffffffff ;  /* 0xffffffff00007836 */ /* 0x000fe40000000000 */
[C---:B------:R-:W-:Y:S01]  /*2440*/  ISETP.NE.AND P1, PT, R3.reuse, 0x7, PT ;  /* 0x000000070300780c */ /* 0x040fe20003f25270 */
[----:B------:R-:W-:Y:S02]  /*2450*/  USEL UR4, URZ, 0x1, UP0 ;  /* 0x000000013f047887 */ /* 0x000fe40008000000 */
[----:B------:R-:W-:Y:S01]  /*2460*/  USEL UR8, UR8, URZ, UP0 ;  /* 0x0000003f08087287 */ /* 0x000fe20008000000 */
[----:B------:R-:W-:-:S03]  /*2470*/  SEL R3, R3, RZ, P1 ;  /* 0x000000ff03037207 */ /* 0x000fc60000800000 */
[----:B------:R-:W-:Y:S01]  /*2480*/  LOP3.LUT R6, R6, UR4, RZ, 0x3c, !PT ;  /* 0x0000000406067c12 */ /* 0x000fe2000f8e3cff */
[----:B------:R-:W-:Y:S07]  /*2490*/  @P2 BRA `(.L_x_32) ;  /* 0xfffffff8009c2947 */ /* 0x000fee000383ffff */
.L_x_25:
[----:B------:R-:W0:Y:S01]  /*24a0*/  LDC R0, c[0x0][0x28c] ;  /* 0x0000a300ff007b82 */ /* 0x000e220000000800 */
[----:B------:R-:W-:-:S04]  /*24b0*/  IMAD.U32 R3, RZ, RZ, UR49 ;  /* 0x00000031ff037e24 */ /* 0x000fc8000f8e00ff */
[----:B------:R1:W-:Y:S01]  /*24c0*/  SYNCS.ARRIVE.TRANS64.A1T0 RZ, [R3+UR48], RZ ;  /* 0x000000ff03ff79a7 */ /* 0x0003e20008100030 */
[----:B0-----:R-:W-:-:S13]  /*24d0*/  ISETP.GE.AND P1, PT, R0, 0x1, PT ;  /* 0x000000010000780c */ /* 0x001fda0003f26270 */
[----:B-1----:R-:W-:Y:S05]  /*24e0*/  @!P1 BRA `(.L_x_33) ;  /* 0x0000000000509947 */ /* 0x002fea0003800000 */
[----:B------:R-:W-:Y:S05]  /*24f0*/  @!P0 BRA `(.L_x_34) ;  /* 0x0000000000048947 */ /* 0x000fea0003800000 */
[----:B------:R-:W-:Y:S01]  /*2500*/  BPT.TRAP 0x1 ;  /* 0x000000040000795c */ /* 0x000fe20000300000 */
.L_x_34:
[----:B------:R-:W-:Y:S01]  /*2510*/  ISETP.NE.AND P0, PT, R57, RZ, PT ;  /* 0x000000ff3900720c */ /* 0x000fe20003f05270 */
[----:B------:R-:W-:Y:S01]  /*2520*/  BSSY B0, `(.L_x_35) ;  /* 0x000000e000007945 */ /* 0x000fe20003800000 */
[----:B------:R-:W-:-:S11]  /*2530*/  ISETP.GT.U32.AND P1, PT, R23, 0x1, PT ;  /* 0x000000011700780c */ /* 0x000fd60003f24070 */
[----:B------:R-:W-:Y:S05]  /*2540*/  @!P0 BRA `(.L_x_36) ;  /* 0x00000000002c8947 */ /* 0x000fea0003800000 */
[----:B------:R-:W-:-:S04]  /*2550*/  UIADD3 UR6, UR38, UR42, URZ ;  /* 0x0000002a26067290 */ /* 0x000fc8000fffe03f */
[----:B------:R-:W-:-:S04]  /*2560*/  UIMAD.WIDE.U32 UR4, UR6, 0x24924925, URZ ;  /* 0x24924925060478a5 */ /* 0x000fc8000f8e003f */
[----:B------:R-:W-:-:S04]  /*2570*/  UIADD3 UR4, UR6, -UR5, URZ ;  /* 0x8000000506047290 */ /* 0x000fc8000fffe03f */
[----:B------:R-:W-:-:S04]  /*2580*/  ULEA.HI UR4, UR4, UR5, URZ, 0x1f ;  /* 0x0000000504047291 */ /* 0x000fc8000f8ff83f */
[----:B------:R-:W-:-:S04]  /*2590*/  USHF.R.U32.HI UR4, URZ, 0x2, UR4 ;  /* 0x000000023f047899 */ /* 0x000fc80008011604 */
[----:B------:R-:W-:-:S04]  /*25a0*/  UIMAD UR4, UR4, -0x7, UR6 ;  /* 0xfffffff9040478a4 */ /* 0x000fc8000f8e0206 */
[----:B------:R-:W-:-:S04]  /*25b0*/  ULEA UR4, UR4, UR41, 0x3 ;  /* 0x0000002904047291 */ /* 0x000fc8000f8e183f */
[----:B------:R-:W-:-:S06]  /*25c0*/  UIADD3 UR4, UR4, 0x38, URZ ;  /* 0x0000003804047890 */ /* 0x000fcc000fffe03f */
[----:B------:R-:W-:-:S05]  /*25d0*/  IMAD.U32 R3, RZ, RZ, UR4 ;  /* 0x00000004ff037e24 */ /* 0x000fca000f8e00ff */
[----:B------:R-:W-:-:S04]  /*25e0*/  PRMT R0, R56, 0x654, R3 ;  /* 0x0000065438007816 */ /* 0x000fc80000000003 */
[----:B------:R0:W-:Y:S03]  /*25f0*/  SYNCS.ARRIVE.TRANS64.RED.A1T0 RZ, [R0+URZ], RZ ;  /* 0x000000ff00ff79a7 */ /* 0x0001e6000810043f */
.L_x_36:
[----:B------:R-:W-:Y:S05]  /*2600*/  BSYNC B0 ;  /* 0x0000000000007941 */ /* 0x000fea0003800000 */
.L_x_35:
[----:B------:R-:W-:Y:S05]  /*2610*/  @P1 BRA `(.L_x_33) ;  /* 0x0000000000041947 */ /* 0x000fea0003800000 */
[----:B------:R-:W-:Y:S01]  /*2620*/  BPT.TRAP 0x1 ;  /* 0x000000040000795c */ /* 0x000fe20000300000 */
.L_x_33:
[----:B0-----:R-:W-:Y:S01]  /*2630*/  SHF.L.U32 R0, R75, 0x1f, RZ ;  /* 0x0000001f4b007819 */ /* 0x001fe200000006ff */
[----:B------:R-:W-:Y:S01]  /*2640*/  UISETP.GE.U32.AND UP1, UPT, UR47, 0x7, UPT ;  /* 0x000000072f00788c */ /* 0x000fe2000bf26070 */
[----:B------:R-:W-:Y:S01]  /*2650*/  SHF.R.S32.HI R9, RZ, 0x1f, R19 ;  /* 0x0000001fff097819 */ /* 0x000fe20000011413 */
[----:B------:R-:W-:Y:S01]  /*2660*/  UIADD3 UR38, UR38, UR47, URZ ;  /* 0x0000002f26267290 */ /* 0x000fe2000fffe03f */
[----:B------:R-:W0:Y:S03]  /*2670*/  SYNCS.PHASECHK.TRANS64.TRYWAIT P0, [UR43+0x8], R0 ;  /* 0x00000800ff0075a7 */ /* 0x000e26000800016b */
[----:B------:R-:W-:-:S04]  /*2680*/  UISETP.GT.U32.AND UP0, UPT, UR38, 0x6, UPT ;  /* 0x000000062600788c */ /* 0x000fc8000bf04070 */
[----:B------:R-:W-:Y:S02]  /*2690*/  UISETP.LT.U32.AND UP0, UPT, UR47, 0x7, UP0 ;  /* 0x000000072f00788c */ /* 0x000fe40008701070 */
[----:B------:R-:W-:Y:S02]  /*26a0*/  @UP1 UIMAD.WIDE.U32 UR4, UR38, 0x24924925, URZ ;  /* 0x24924925260418a5 */ /* 0x000fe4000f8e003f */
[----:B------:R-:W-:Y:S02]  /*26b0*/  USEL UR6, URZ, 0x1, !UP0 ;  /* 0x000000013f067887 */ /* 0x000fe4000c000000 */
[----:B------:R-:W-:Y:S02]  /*26c0*/  @UP1 UIADD3 UR4, UR38, -UR5, URZ ;  /* 0x8000000526041290 */ /* 0x000fe4000fffe03f */
[----:B------:R-:W-:Y:S02]  /*26d0*/  ULOP3.LUT UR39, UR39, UR6, URZ, 0x3c, !UPT ;  /* 0x0000000627277292 */ /* 0x000fe4000f8e3c3f */
[----:B------:R-:W-:-:S04]  /*26e0*/  @UP1 ULEA.HI UR4, UR4, UR5, URZ, 0x1f ;  /* 0x0000000504041291 */ /* 0x000fc8000f8ff83f */
[----:B------:R-:W-:-:S04]  /*26f0*/  @UP1 USHF.R.U32.HI UR4, URZ, 0x2, UR4 ;  /* 0x000000023f041899 */ /* 0x000fc80008011604 */
[----:B------:R-:W-:Y:S01]  /*2700*/  @UP1 ULOP3.LUT UR39, UR39, 0x1, UR4, 0x78, !UPT ;  /* 0x0000000127271892 */ /* 0x000fe2000f8e7804 */
[----:B0-----:R-:W-:Y:S11]  /*2710*/  @!P0 BRA `(.L_x_37) ;  /* 0x0000003c00388947 */ /* 0x001ff60003800000 */
.L_x_130:
[----:B------:R-:W-:Y:S01]  /*2720*/  ULDC.64 UR4, c[0x0][0x5d0] ;  /* 0x0001740000047ab9 */ /* 0x000fe20000000a00 */
[----:B------:R-:W-:Y:S01]  /*2730*/  ULDC UR6, c[0x0][0x284] ;  /* 0x0000a10000067ab9 */ /* 0x000fe20000000800 */
[----:B0-----:R-:W-:Y:S02]  /*2740*/  IMAD R0, R9, UR4, RZ ;  /* 0x0000000409007c24 */ /* 0x001fe4000f8e02ff */
[----:B------:R-:W-:Y:S02]  /*2750*/  IMAD.SHL.U32 R12, R18, 0x40, RZ ;  /* 0x00000040120c7824 */ /* 0x000fe400078e00ff */
[C---:B------:R-:W-:Y:S02]  /*2760*/  IMAD R3, R19.reuse, UR5, R0 ;  /* 0x0000000513037c24 */ /* 0x040fe4000f8e0200 */
[----:B------:R-:W-:Y:S01]  /*2770*/  IMAD.SHL.U32 R0, R22, 0x40, RZ ;  /* 0x0000004016007824 */ /* 0x000fe200078e00ff */
[----:B------:R-:W-:Y:S01]  /*2780*/  SHF.R.S32.HI R13, RZ, 0x1f, R12 ;  /* 0x0000001fff0d7819 */ /* 0x000fe2000001140c */
[----:B------:R-:W-:Y:S01]  /*2790*/  IMAD.WIDE.U32 R4, R19, UR4, R62 ;  /* 0x0000000413047c25 */ /* 0x000fe2000f8e003e */
[----:B------:R-:W-:-:S02]  /*27a0*/  ULDC.64 UR4, c[0x0][0x5c8] ;  /* 0x0001720000047ab9 */ /* 0x000fc40000000a00 */
[----:B------:R-:W-:Y:S01]  /*27b0*/  ISETP.GE.AND P0, PT, R0, UR6, PT ;  /* 0x0000000600007c0c */ /* 0x000fe2000bf06270 */
[----:B------:R-:W-:Y:S01]  /*27c0*/  ULDC UR6, c[0x0][0x288] ;  /* 0x0000a20000067ab9 */ /* 0x000fe20000000800 */
[----:B------:R-:W-:Y:S01]  /*27d0*/  IADD3 R4, P1, R12, R4, RZ ;  /* 0x000000040c047210 */ /* 0x000fe20007f3e0ff */
[----:B------:R-:W-:Y:S01]  /*27e0*/  IMAD.WIDE R20, R22, 0x40, R60 ;  /* 0x0000004016147825 */ /* 0x000fe200078e023c */
[----:B------:R-:W-:Y:S02]  /*27f0*/  ISETP.GE.OR P0, PT, R12, UR6, P0 ;  /* 0x000000060c007c0c */ /* 0x000fe40008706670 */
[----:B------:R-:W-:Y:S01]  /*2800*/  IADD3.X R5, R13, R5, R3, P1, !PT ;  /* 0x000000050d057210 */ /* 0x000fe20000ffe403 */
[----:B------:R-:W-:-:S04]  /*2810*/  IMAD R7, R21, UR4, RZ ;  /* 0x0000000415077c24 */ /* 0x000fc8000f8e02ff */
[C---:B------:R-:W-:Y:S02]  /*2820*/  IMAD R7, R20.reuse, UR5, R7 ;  /* 0x0000000514077c24 */ /* 0x040fe4000f8e0207 */
[----:B------:R-:W-:-:S04]  /*2830*/  IMAD.WIDE.U32 R72, R20, UR4, R4 ;  /* 0x0000000414487c25 */ /* 0x000fc8000f8e0004 */
[----:B------:R-:W-:Y:S05]  /*2840*/  @P0 BRA `(.L_x_38) ;  /* 0x0000002000580947 */ /* 0x000fea0003800000 */
[----:B-----5:R-:W-:Y:S01]  /*2850*/  FSETP.NEU.AND P0, PT, R59, RZ, PT ;  /* 0x000000ff3b00720b */ /* 0x020fe20003f0d000 */
[----:B------:R-:W-:Y:S01]  /*2860*/  IMAD.IADD R18, R67, 0x1, -R12 ;  /* 0x0000000143127824 */ /* 0x000fe200078e0a0c */
[----:B------:R-:W-:Y:S01]  /*2870*/  BSSY B0, `(.L_x_38) ;  /* 0x0000213000007945 */ /* 0x000fe20003800000 */
[----:B------:R-:W-:Y:S02]  /*2880*/  IMAD.IADD R0, R71, 0x1, -R0 ;  /* 0x0000000147007824 */ /* 0x000fe400078e0a00 */
[----:B------:R-:W-:Y:S01]  /*2890*/  IMAD.IADD R7, R73, 0x1, R7 ;  /* 0x0000000149077824 */ /* 0x000fe200078e0207 */
[----:B------:R-:W-:-:S04]  /*28a0*/  ISETP.GT.AND P2, PT, R18, RZ, PT ;  /* 0x000000ff1200720c */ /* 0x000fc80003f44270 */
[----:B------:R-:W-:-:S03]  /*28b0*/  ISETP.GT.AND P1, PT, R0, RZ, P2 ;  /* 0x000000ff0000720c */ /* 0x000fc60001724270 */
[----:B------:R-:W-:Y:S10]  /*28c0*/  @!P0 BRA `(.L_x_39) ;  /* 0x0000001400dc8947 */ /* 0x000ff40003800000 */
[----:B------:R-:W0:Y:S01]  /*28d0*/  LDC.64 R76, c[0x0][0x5b8] ;  /* 0x00016e00ff4c7b82 */ /* 0x000e220000000a00 */
[----:B------:R-:W-:-:S07]  /*28e0*/  ULDC.64 UR4, c[0x0][0x5c0] ;  /* 0x0001700000047ab9 */ /* 0x000fce0000000a00 */
[----:B------:R-:W1:Y:S08]  /*28f0*/  LDC.64 R78, c[0x0][0x5b0] ;  /* 0x00016c00ff4e7b82 */ /* 0x000e700000000a00 */
[----:B------:R-:W2:Y:S01]  /*2900*/  LDC.64 R80, c[0x0][0x5a8] ;  /* 0x00016a00ff507b82 */ /* 0x000ea20000000a00 */
[-C--:B0-----:R-:W-:Y:S02]  /*2910*/  IMAD R6, R9, R76.reuse, RZ ;  /* 0x0000004c09067224 */ /* 0x081fe400078e02ff */
[----:B------:R-:W-:-:S04]  /*2920*/  IMAD.WIDE.U32 R4, R19, R76, R62 ;  /* 0x0000004c13047225 */ /* 0x000fc800078e003e */
[----:B------:R-:W-:Y:S01]  /*2930*/  IMAD R73, R19, R77, R6 ;  /* 0x0000004d13497224 */ /* 0x000fe200078e0206 */
[----:B------:R-:W-:Y:S01]  /*2940*/  IADD3 R8, P0, R12, R4, RZ ;  /* 0x000000040c087210 */ /* 0x000fe20007f1e0ff */
[----:B-1----:R-:W-:-:S03]  /*2950*/  IMAD R3, R21, R78, RZ ;  /* 0x0000004e15037224 */ /* 0x002fc600078e02ff */
[----:B------:R-:W-:Y:S01]  /*2960*/  IADD3.X R9, R13, R5, R73, P0, !PT ;  /* 0x000000050d097210 */ /* 0x000fe200007fe449 */
[C---:B------:R-:W-:Y:S02]  /*2970*/  IMAD R77, R20.reuse, R79, R3 ;  /* 0x0000004f144d7224 */ /* 0x040fe400078e0203 */
[----:B------:R-:W-:-:S04]  /*2980*/  IMAD.WIDE.U32 R4, R20, R78, R8 ;  /* 0x0000004e14047225 */ /* 0x000fc800078e0008 */
[----:B------:R-:W-:Y:S01]  /*2990*/  IMAD.IADD R3, R5, 0x1, R77 ;  /* 0x0000000105037824 */ /* 0x000fe200078e024d */
[----:B--2---:R-:W-:-:S04]  /*29a0*/  LEA R10, P0, R4, R80, 0x1 ;  /* 0x00000050040a7211 */ /* 0x004fc800078008ff */
[----:B------:R-:W-:-:S05]  /*29b0*/  LEA.HI.X R11, R4, R81, R3, 0x1, P0 ;  /* 0x00000051040b7211 */ /* 0x000fca00000f0c03 */
[----:B------:R-:W2:Y:S01]  /*29c0*/  @P1 LDG.E.LTC128B.U16 R3, desc[UR36][R10.64] ;  /* 0x000000240a031981 */ /* 0x000ea2000c1e1520 */
[----:B------:R-:W-:Y:S01]  /*29d0*/  IMAD.WIDE.U32 R4, R20, R78, R12 ;  /* 0x0000004e14047225 */ /* 0x000fe200078e000c */
[----:B------:R-:W-:Y:S02]  /*29e0*/  BSSY B1, `(.L_x_40) ;  /* 0x0000015000017945 */ /* 0x000fe40003800000 */
[----:B------:R-:W-:-:S04]  /*29f0*/  IADD3 R14, P0, R62, R4, RZ ;  /* 0x000000043e0e7210 */ /* 0x000fc80007f1e0ff */
[----:B------:R-:W-:Y:S02]  /*2a00*/  IADD3.X R15, R63, R77, R5, P0, !PT ;  /* 0x0000004d3f0f7210 */ /* 0x000fe400007fe405 */
[----:B------:R-:W-:Y:S01]  /*2a10*/  LEA R6, P0, R72, UR4, 0x1 ;  /* 0x0000000448067c11 */ /* 0x000fe2000f8008ff */
[----:B------:R-:W-:-:S03]  /*2a20*/  IMAD.WIDE.U32 R14, R19, R76, R14 ;  /* 0x0000004c130e7225 */ /* 0x000fc600078e000e */
[----:B------:R-:W-:Y:S02]  /*2a30*/  LEA.HI.X R7, R72, UR5, R7, 0x1, P0 ;  /* 0x0000000548077c11 */ /* 0x000fe400080f0c07 */
[----:B------:R-:W-:-:S04]  /*2a40*/  ISETP.GT.AND P0, PT, R18, 0x1, PT ;  /* 0x000000011200780c */ /* 0x000fc80003f04270 */
[----:B------:R-:W-:Y:S01]  /*2a50*/  ISETP.GT.AND P3, PT, R0, RZ, P0 ;  /* 0x000000ff0000720c */ /* 0x000fe20000764270 */
[----:B--2---:R-:W-:-:S05]  /*2a60*/  HADD2.F32 R4, -RZ, R3.H0_H0 ;  /* 0x20000003ff047230 */ /* 0x004fca0000004100 */
[----:B------:R-:W-:Y:S01]  /*2a70*/  FMUL R5, R4, R59 ;  /* 0x0000003b04057220 */ /* 0x000fe20000400000 */
[----:B------:R-:W-:-:S03]  /*2a80*/  LEA R4, P4, R14, R80, 0x1 ;  /* 0x000000500e047211 */ /* 0x000fc600078808ff */
[----:B------:R-:W-:-:S05]  /*2a90*/  FFMA R5, R24, R58, R5 ;  /* 0x0000003a18057223 */ /* 0x000fca0000000005 */
[----:B------:R-:W-:Y:S01]  /*2aa0*/  F2FP.F16.F32.PACK_AB R10, RZ, R5 ;  /* 0x00000005ff0a723e */ /* 0x000fe200000000ff */
[----:B------:R-:W-:-:S03]  /*2ab0*/  IMAD.IADD R5, R73, 0x1, R15 ;  /* 0x0000000149057824 */ /* 0x000fc600078e020f */
[----:B------:R-:W-:Y:S01]  /*2ac0*/  PRMT R11, R10, 0x7610, R11 ;  /* 0x000076100a0b7816 */ /* 0x000fe2000000000b */
[----:B------:R-:W-:Y:S01]  /*2ad0*/  IMAD.SHL.U32 R10, R78, 0x8, RZ ;  /* 0x000000084e0a7824 */ /* 0x000fe200078e00ff */
[----:B------:R-:W-:-:S03]  /*2ae0*/  LEA.HI.X R5, R14, R81, R5, 0x1, P4 ;  /* 0x000000510e057211 */ /* 0x000fc600020f0c05 */
[----:B------:R0:W-:Y:S02]  /*2af0*/  @P1 STG.E.U16 desc[UR36][R6.64], R11 ;  /* 0x0000000b06001986 */ /* 0x0001e4000c101524 */
[----:B0-----:R-:W-:Y:S01]  /*2b00*/  SHF.L.U64.HI R11, R78, 0x3, R79 ;  /* 0x000000034e0b7819 */ /* 0x001fe2000001024f */
[----:B------:R-:W-:Y:S06]  /*2b10*/  @!P3 BRA `(.L_x_41) ;  /* 0x000000000004b947 */ /* 0x000fec0003800000 */
[----:B------:R0:W5:Y:S02]  /*2b20*/  LDG.E.LTC128B.U16 R3, desc[UR36][R4.64+0x2] ;  /* 0x0000022404037981 */ /* 0x000164000c1e1520 */
.L_x_41:
[----:B------:R-:W-:Y:S05]  /*2b30*/  BSYNC B1 ;  /* 0x0000000000017941 */ /* 0x000fea0003800000 */
.L_x_40:
[----:B-----5:R-:W-:Y:S01]  /*2b40*/  HADD2.F32 R14, -RZ, R3.H0_H0 ;  /* 0x20000003ff0e7230 */ /* 0x020fe20000004100 */
[----:B------:R-:W-:Y:S01]  /*2b50*/  ISETP.GT.AND P2, PT, R0, 0x8, P2 ;  /* 0x000000080000780c */ /* 0x000fe20001744270 */
[----:B------:R-:W-:Y:S01]  /*2b60*/  IMAD.WIDE.U32 R10, R20, R78, R10 ;  /* 0x0000004e140a7225 */ /* 0x000fe200078e000a */
[----:B------:R-:W-:-:S03]  /*2b70*/  PRMT R20, R3, 0x7610, R20 ;  /* 0x0000761003147816 */ /* 0x000fc60000000014 */
[----:B------:R-:W-:Y:S01]  /*2b80*/  FMUL R14, R14, R59 ;  /* 0x0000003b0e0e7220 */ /* 0x000fe20000400000 */
[----:B------:R-:W-:Y:S01]  /*2b90*/  IMAD.IADD R77, R77, 0x1, R11 ;  /* 0x000000014d4d7824 */ /* 0x000fe200078e020b */
[----:B------:R-:W-:Y:S02]  /*2ba0*/  IADD3 R8, P1, R8, R10, RZ ;  /* 0x0000000a08087210 */ /* 0x000fe40007f3e0ff */
[----:B------:R-:W-:-:S03]  /*2bb0*/  FFMA R25, R25, R58, R14 ;  /* 0x0000003a19197223 */ /* 0x000fc6000000000e */
[----:B------:R-:W-:Y:S01]  /*2bc0*/  IMAD.X R9, R77, 0x1, R9, P1 ;  /* 0x000000014d097824 */ /* 0x000fe200008e0609 */
[C---:B------:R-:W-:Y:S02]  /*2bd0*/  LEA R14, P1, R8.reuse, R80, 0x1 ;  /* 0x00000050080e7211 */ /* 0x040fe400078208ff */
[----:B------:R-:W-:Y:S02]  /*2be0*/  F2FP.F16.F32.PACK_AB R25, RZ, R25 ;  /* 0x00000019ff19723e */ /* 0x000fe400000000ff */
[----:B------:R-:W-:-:S03]  /*2bf0*/  LEA.HI.X R15, R8, R81, R9, 0x1, P1 ;  /* 0x00000051080f7211 */ /* 0x000fc600008f0c09 */
[----:B------:R1:W-:Y:S04]  /*2c00*/  @P3 STG.E.U16 desc[UR36][R6.64+0x2], R25 ;  /* 0x0000021906003986 */ /* 0x0003e8000c101524 */
[----:B------:R-:W2:Y:S01]  /*2c10*/  @P2 LDG.E.LTC128B.U16 R20, desc[UR36][R14.64] ;  /* 0x000000240e142981 */ /* 0x000ea2000c1e1520 */
[----:B------:R-:W-:Y:S01]  /*2c20*/  IADD3 R12, P1, P3, R62, R10, R12 ;  /* 0x0000000a3e0c7210 */ /* 0x000fe20007b3e00c */
[----:B------:R-:W-:Y:S01]  /*2c30*/  BSSY B1, `(.L_x_42) ;  /* 0x0000011000017945 */ /* 0x000fe20003800000 */
[C---:B------:R-:W-:Y:S02]  /*2c40*/  SHF.L.U64.HI R11, R64.reuse, 0x1, R65 ;  /* 0x00000001400b7819 */ /* 0x040fe40000010241 */
[----:B------:R-:W-:Y:S02]  /*2c50*/  IADD3.X R13, R63, R77, R13, P1, P3 ;  /* 0x0000004d3f0d7210 */ /* 0x000fe40000fe640d */
[----:B------:R-:W-:-:S02]  /*2c60*/  LEA R10, P1, R64, R6, 0x1 ;  /* 0x00000006400a7211 */ /* 0x000fc400078208ff */
[----:B------:R-:W-:Y:S01]  /*2c70*/  ISETP.GT.AND P0, PT, R0, 0x8, P0 ;  /* 0x000000080000780c */ /* 0x000fe20000704270 */
[----:B------:R-:W-:-:S04]  /*2c80*/  IMAD.WIDE.U32 R12, R19, R76, R12 ;  /* 0x0000004c130c7225 */ /* 0x000fc800078e000c */
[----:B------:R-:W-:Y:S02]  /*2c90*/  IMAD.X R11, R11, 0x1, R7, P1 ;  /* 0x000000010b0b7824 */ /* 0x000fe400008e0607 */
[----:B------:R-:W-:Y:S02]  /*2ca0*/  IMAD.IADD R9, R73, 0x1, R13 ;  /* 0x0000000149097824 */ /* 0x000fe400078e020d */
[----:B--2---:R-:W-:-:S05]  /*2cb0*/  HADD2.F32 R8, -RZ, R20.H0_H0 ;  /* 0x20000014ff087230 */ /* 0x004fca0000004100 */
[----:B------:R-:W-:Y:S01]  /*2cc0*/  FMUL R3, R8, R59 ;  /* 0x0000003b08037220 */ /* 0x000fe20000400000 */
[----:B------:R-:W-:-:S03]  /*2cd0*/  LEA R8, P3, R12, R80, 0x1 ;  /* 0x000000500c087211 */ /* 0x000fc600078608ff */
[----:B------:R-:W-:Y:S01]  /*2ce0*/  FFMA R3, R26, R58, R3 ;  /* 0x0000003a1a037223 */ /* 0x000fe20000000003 */
[----:B------:R-:W-:-:S04]  /*2cf0*/  LEA.HI.X R9, R12, R81, R9, 0x1, P3 ;  /* 0x000000510c097211 */ /* 0x000fc800018f0c09 */
[----:B------:R-:W-:-:S05]  /*2d00*/  F2FP.F16.F32.PACK_AB R3, RZ, R3 ;  /* 0x00000003ff03723e */ /* 0x000fca00000000ff */
[----:B------:R1:W-:Y:S01]  /*2d10*/  @P2 STG.E.U16 desc[UR36][R10.64], R3 ;  /* 0x000000030a002986 */ /* 0x0003e2000c101524 */
[----:B------:R-:W-:Y:S05]  /*2d20*/  @!P0 BRA `(.L_x_43) ;  /* 0x0000000000048947 */ /* 0x000fea0003800000 */
[----:B------:R2:W5:Y:S02]  /*2d30*/  LDG.E.LTC128B.U16 R20, desc[UR36][R8.64+0x2] ;  /* 0x0000022408147981 */ /* 0x000564000c1e1520 */
.L_x_43:
[----:B------:R-:W-:Y:S05]  /*2d40*/  BSYNC B1 ;  /* 0x0000000000017941 */ /* 0x000fea0003800000 */
.L_x_42:
[----:B-----5:R-:W-:Y:S01]  /*2d50*/  HADD2.F32 R12, -RZ, R20.H0_H0 ;  /* 0x20000014ff0c7230 */ /* 0x020fe20000004100 */
[----:B------:R-:W-:Y:S01]  /*2d60*/  ISETP.GT.AND P1, PT, R18, 0x8, PT ;  /* 0x000000081200780c */ /* 0x000fe20003f24270 */
[----:B------:R-:W-:Y:S03]  /*2d70*/  BSSY B1, `(.L_x_44) ;  /* 0x0000008000017945 */ /* 0x000fe60003800000 */
[----:B------:R-:W-:Y:S01]  /*2d80*/  FMUL R12, R12, R59 ;  /* 0x0000003b0c0c7220 */ /* 0x000fe20000400000 */
[----:B------:R-:W-:-:S03]  /*2d90*/  ISETP.GT.AND P2, PT, R0, RZ, P1 ;  /* 0x000000ff0000720c */ /* 0x000fc60000f44270 */
[----:B------:R-:W-:-:S05]  /*2da0*/  FFMA R12, R27, R58, R12 ;  /* 0x0000003a1b0c7223 */ /* 0x000fca000000000c */
[----:B------:R-:W-:-:S05]  /*2db0*/  F2FP.F16.F32.PACK_AB R12, RZ, R12 ;  /* 0x0000000cff0c723e */ /* 0x000fca00000000ff */
[----:B------:R3:W-:Y:S01]  /*2dc0*/  @P0 STG.E.U16 desc[UR36][R10.64+0x2], R12 ;  /* 0x0000020c0a000986 */ /* 0x0007e2000c101524 */
[----:B------:R-:W-:Y:S05]  /*2dd0*/  @!P2 BRA `(.L_x_45) ;  /* 0x000000000004a947 */ /* 0x000fea0003800000 */
[----:B------:R4:W5:Y:S02]  /*2de0*/  LDG.E.LTC128B.U16 R20, desc[UR36][R4.64+0x10] ;  /* 0x0000102404147981 */ /* 0x000964000c1e1520 */
.L_x_45:
[----:B------:R-:W-:Y:S05]  /*2df0*/  BSYNC B1 ;  /* 0x0000000000017941 */ /* 0x000fea0003800000 */
.L_x_44:
[----:B---3-5:R-:W-:Y:S01]  /*2e00*/  HADD2.F32 R12, -RZ, R20.H0_H0 ;  /* 0x20000014ff0c7230 */ /* 0x028fe20000004100 */
[----:B------:R-:W-:Y:S01]  /*2e10*/  ISETP.GT.AND P0, PT, R18, 0x9, PT ;  /* 0x000000091200780c */ /* 0x000fe20003f04270 */
[----:B------:R-:W-:Y:S03]  /*2e20*/  BSSY B1, `(.L_x_46) ;  /* 0x0000008000017945 */ /* 0x000fe60003800000 */
[----:B-1----:R-:W-:Y:S01]  /*2e30*/  FMUL R3, R12, R59 ;  /* 0x0000003b0c037220 */ /* 0x002fe20000400000 */
[----:B------:R-:W-:-:S03]  /*2e40*/  ISETP.GT.AND P3, PT, R0, RZ, P0 ;  /* 0x000000ff0000720c */ /* 0x000fc60000764270 */
[----:B------:R-:W-:-:S05]  /*2e50*/  FFMA R3, R28, R58, R3 ;  /* 0x0000003a1c037223 */ /* 0x000fca0000000003 */
[----:B------:R-:W-:-:S05]  /*2e60*/  F2FP.F16.F32.PACK_AB R3, RZ, R3 ;  /* 0x00000003ff03723e */ /* 0x000fca00000000ff */
[----:B------:R1:W-:Y:S01]  /*2e70*/  @P2 STG.E.U16 desc[UR36][R6.64+0x10], R3 ;  /* 0x0000100306002986 */ /* 0x0003e2000c101524 */
[----:B------:R-:W-:Y:S05]  /*2e80*/  @!P3 BRA `(.L_x_47) ;  /* 0x000000000004b947 */ /* 0x000fea0003800000 */
[----:B------:R3:W5:Y:S02]  /*2e90*/  LDG.E.LTC128B.U16 R20, desc[UR36][R4.64+0x12] ;  /* 0x0000122404147981 */ /* 0x000764000c1e1520 */
.L_x_47:
[----:B------:R-:W-:Y:S05]  /*2ea0*/  BSYNC B1 ;  /* 0x0000000000017941 */ /* 0x000fea0003800000 */
.L_x_46:
[----:B-----5:R-:W-:Y:S01]  /*2eb0*/  HADD2.F32 R12, -RZ, R20.H0_H0 ;  /* 0x20000014ff0c7230 */ /* 0x020fe20000004100 */
[----:B------:R-:W-:Y:S01]  /*2ec0*/  ISETP.GT.AND P1, PT, R0, 0x8, P1 ;  /* 0x000000080000780c */ /* 0x000fe20000f24270 */
[----:B------:R-:W-:Y:S03]  /*2ed0*/  BSSY B1, `(.L_x_48) ;  /* 0x0000007000017945 */ /* 0x000fe60003800000 */
[----:B------:R-:W-:-:S04]  /*2ee0*/  FMUL R12, R12, R59 ;  /* 0x0000003b0c0c7220 */ /* 0x000fc80000400000 */
[----:B------:R-:W-:-:S05]  /*2ef0*/  FFMA R12, R29, R58, R12 ;  /* 0x0000003a1d0c7223 */ /* 0x000fca000000000c */
[----:B------:R-:W-:-:S05]  /*2f00*/  F2FP.F16.F32.PACK_AB R12, RZ, R12 ;  /* 0x0000000cff0c723e */ /* 0x000fca00000000ff */
[----:B------:R0:W-:Y:S01]  /*2f10*/  @P3 STG.E.U16 desc[UR36][R6.64+0x12], R12 ;  /* 0x0000120c06003986 */ /* 0x0001e2000c101524 */
[----:B------:R-:W-:Y:S05]  /*2f20*/  @!P1 BRA `(.L_x_49) ;  /* 0x0000000000049947 */ /* 0x000fea0003800000 */
[----:B------:R0:W5:Y:S02]  /*2f30*/  LDG.E.LTC128B.U16 R20, desc[UR36][R8.64+0x10] ;  /* 0x0000102408147981 */ /* 0x000164000c1e1520 */
.L_x_49:
[----:B------:R-:W-:Y:S05]  /*2f40*/  BSYNC B1 ;  /* 0x0000000000017941 */ /* 0x000fea0003800000 */
.L_x_48:
[----:B0----5:R-:W-:Y:S01]  /*2f50*/  HADD2.F32 R12, -RZ, R20.H0_H0 ;  /* 0x20000014ff0c7230 */ /* 0x021fe20000004100 */
[----:B------:R-:W-:Y:S01]  /*2f60*/  ISETP.GT.AND P0, PT, R0, 0x8, P0 ;  /* 0x000000080000780c */ /* 0x000fe20000704270 */
[----:B------:R-:W-:Y:S03]  /*2f70*/  BSSY B1, `(.L_x_50) ;  /* 0x0000007000017945 */ /* 0x000fe60003800000 */
[----:B-1----:R-:W-:-:S04]  /*2f80*/  FMUL R3, R12, R59 ;  /* 0x0000003b0c037220 */ /* 0x002fc80000400000 */
[----:B------:R-:W-:-:S05]  /*2f90*/  FFMA R3, R30, R58, R3 ;  /* 0x0000003a1e037223 */ /* 0x000fca0000000003 */
[----:B------:R-:W-:-:S05]  /*2fa0*/  F2FP.F16.F32.PACK_AB R3, RZ, R3 ;  /* 0x00000003ff03723e */ /* 0x000fca00000000ff */
[----:B------:R0:W-:Y:S01]  /*2fb0*/  @P1 STG.E.U16 desc[UR36][R10.64+0x10], R3 ;  /* 0x000010030a001986 */ /* 0x0001e2000c101524 */
[----:B------:R-:W-:Y:S05]  /*2fc0*/  @!P0 BRA `(.L_x_51) ;  /* 0x0000000000048947 */ /* 0x000fea0003800000 */
[----:B------:R1:W5:Y:S02]  /*2fd0*/  LDG.E.LTC128B.U16 R20, desc[UR36][R8.64+0x12] ;  /* 0x0000122408147981 */ /* 0x000364000c1e1520 */
.L_x_51:
[----:B------:R-:W-:Y:S05]  /*2fe0*/  BSYNC B1 ;  /* 0x0000000000017941 */ /* 0x000fea0003800000 */
.L_x_50:
        /* <DEDUP_REMOVED lines=10> */
.L_x_53:
[----:B------:R-:W-:Y:S05]  /*3090*/  BSYNC B1 ;  /* 0x0000000000017941 */ /* 0x000fea0003800000 */
.L_x_52:
[----:B0----5:R-:W-:Y:S01]  /*30a0*/  HADD2.F32 R12, -RZ, R20.H0_H0 ;  /* 0x20000014ff0c7230 */ /* 0x021fe20000004100 */
        /* <DEDUP_REMOVED lines=9> */
.L_x_55:
[----:B------:R-:W-:Y:S05]  /*3140*/  BSYNC B1 ;  /* 0x0000000000017941 */ /* 0x000fea0003800000 */
.L_x_54:
        /* <DEDUP_REMOVED lines=9> */
.L_x_57:
[----:B------:R-:W-:Y:S05]  /*31e0*/  BSYNC B1 ;  /* 0x0000000000017941 */ /* 0x000fea0003800000 */
.L_x_56:
[----:B0----5:R-:W-:Y:S01]  /*31f0*/  HADD2.F32 R12, -RZ, R20.H0_H0 ;  /* 0x20000014ff0c7230 */ /* 0x021fe20000004100 */
        /* <DEDUP_REMOVED lines=8> */
.L_x_59:
[----:B------:R-:W-:Y:S05]  /*3280*/  BSYNC B1 ;  /* 0x0000000000017941 */ /* 0x000fea0003800000 */
.L_x_58:
        /* <DEDUP_REMOVED lines=10> */
.L_x_61:
[----:B------:R-:W-:Y:S05]  /*3330*/  BSYNC B1 ;  /* 0x0000000000017941 */ /* 0x000fea0003800000 */
.L_x_60:
        /* <DEDUP_REMOVED lines=10> */
.L_x_63:
[----:B------:R-:W-:Y:S05]  /*33e0*/  BSYNC B1 ;  /* 0x0000000000017941 */ /* 0x000fea0003800000 */
.L_x_62:
        /* <DEDUP_REMOVED lines=9> */
.L_x_65:
[----:B------:R-:W-:Y:S05]  /*3480*/  BSYNC B1 ;  /* 0x0000000000017941 */ /* 0x000fea0003800000 */
.L_x_64:
        /* <DEDUP_REMOVED lines=9> */
.L_x_67:
[----:B------:R-:W-:Y:S05]  /*3520*/  BSYNC B1 ;  /* 0x0000000000017941 */ /* 0x000fea0003800000 */
.L_x_66:
        /* <DEDUP_REMOVED lines=10> */
.L_x_69:
[----:B------:R-:W-:Y:S05]  /*35d0*/  BSYNC B1 ;  /* 0x0000000000017941 */ /* 0x000fea0003800000 */
.L_x_68:
        /* <DEDUP_REMOVED lines=10> */
.L_x_71:
[----:B------:R-:W-:Y:S05]  /*3680*/  BSYNC B1 ;  /* 0x0000000000017941 */ /* 0x000fea0003800000 */
.L_x_70:
        /* <DEDUP_REMOVED lines=9> */
.L_x_73:
[----:B------:R-:W-:Y:S05]  /*3720*/  BSYNC B1 ;  /* 0x0000000000017941 */ /* 0x000fea0003800000 */
.L_x_72:
        /* <DEDUP_REMOVED lines=9> */
.L_x_75:
[----:B------:R-:W-:Y:S05]  /*37c0*/  BSYNC B1 ;  /* 0x0000000000017941 */ /* 0x000fea0003800000 */
.L_x_74:
        /* <DEDUP_REMOVED lines=10> */
.L_x_77:
[----:B------:R-:W-:Y:S05]  /*3870*/  BSYNC B1 ;  /* 0x0000000000017941 */ /* 0x000fea0003800000 */
.L_x_76:
        /* <DEDUP_REMOVED lines=10> */
.L_x_79:
[----:B------:R-:W-:Y:S05]  /*3920*/  BSYNC B1 ;  /* 0x0000000000017941 */ /* 0x000fea0003800000 */
.L_x_78:
        /* <DEDUP_REMOVED lines=9> */
.L_x_81:
[----:B------:R-:W-:Y:S05]  /*39c0*/  BSYNC B1 ;  /* 0x0000000000017941 */ /* 0x000fea0003800000 */
.L_x_80:
        /* <DEDUP_REMOVED lines=9> */
.L_x_83:
[----:B------:R-:W-:Y:S05]  /*3a60*/  BSYNC B1 ;  /* 0x0000000000017941 */ /* 0x000fea0003800000 */
.L_x_82:
        /* <DEDUP_REMOVED lines=10> */
.L_x_85:
[----:B------:R-:W-:Y:S05]  /*3b10*/  BSYNC B1 ;  /* 0x0000000000017941 */ /* 0x000fea0003800000 */
.L_x_84:
        /* <DEDUP_REMOVED lines=10> */
.L_x_87:
[----:B------:R-:W-:Y:S05]  /*3bc0*/  BSYNC B1 ;  /* 0x0000000000017941 */ /* 0x000fea0003800000 */
.L_x_86:
        /* <DEDUP_REMOVED lines=9> */
.L_x_89:
[----:B------:R-:W-:Y:S05]  /*3c60*/  BSYNC B1 ;  /* 0x0000000000017941 */ /* 0x000fea0003800000 */
.L_x_88:
        /* <DEDUP_REMOVED lines=9> */
.L_x_91:
[----:B------:R-:W-:Y:S05]  /*3d00*/  BSYNC B1 ;  /* 0x0000000000017941 */ /* 0x000fea0003800000 */
.L_x_90:
        /* <DEDUP_REMOVED lines=10> */
.L_x_93:
[----:B------:R-:W-:Y:S05]  /*3db0*/  BSYNC B1 ;  /* 0x0000000000017941 */ /* 0x000fea0003800000 */
.L_x_92:
        /* <DEDUP_REMOVED lines=10> */
.L_x_95:
[----:B------:R-:W-:Y:S05]  /*3e60*/  BSYNC B1 ;  /* 0x0000000000017941 */ /* 0x000fea0003800000 */
.L_x_94:
[----:B0--345:R-:W-:Y:S01]  /*3e70*/  HADD2.F32 R4, -RZ, R20.H0_H0 ;  /* 0x20000014ff047230 */ /* 0x039fe20000004100 */
        /* <DEDUP_REMOVED lines=8> */
.L_x_97:
[----:B------:R-:W-:Y:S05]  /*3f00*/  BSYNC B1 ;  /* 0x0000000000017941 */ /* 0x000fea0003800000 */
.L_x_96:
[----:B0----5:R-:W-:Y:S01]  /*3f10*/  HADD2.F32 R4, -RZ, R20.H0_H0 ;  /* 0x20000014ff047230 */ /* 0x021fe20000004100 */
[----:B------:R-:W-:Y:S01]  /*3f20*/  ISETP.GT.AND P0, PT, R0, 0x8, P0 ;  /* 0x000000080000780c */ /* 0x000fe20000704270 */
[----:B------:R-:W-:Y:S01]  /*3f30*/  @P1 IMAD.MOV.U32 R5, RZ, RZ, R11 ;  /* 0x000000ffff051224 */ /* 0x000fe200078e000b */
[----:B------:R-:W-:Y:S02]  /*3f40*/  BSSY B1, `(.L_x_98) ;  /* 0x0000008000017945 */ /* 0x000fe40003800000 */
[----:B------:R-:W-:Y:S01]  /*3f50*/  FMUL R3, R4, R59 ;  /* 0x0000003b04037220 */ /* 0x000fe20000400000 */
[----:B------:R-:W-:-:S03]  /*3f60*/  @P1 IMAD.MOV.U32 R4, RZ, RZ, R10 ;  /* 0x000000ffff041224 */ /* 0x000fc600078e000a */
[----:B------:R-:W-:-:S05]  /*3f70*/  FFMA R3, R54, R58, R3 ;  /* 0x0000003a36037223 */ /* 0x000fca0000000003 */
[----:B------:R-:W-:-:S05]  /*3f80*/  F2FP.F16.F32.PACK_AB R3, RZ, R3 ;  /* 0x00000003ff03723e */ /* 0x000fca00000000ff */
[----:B------:R0:W-:Y:S01]  /*3f90*/  @P1 STG.E.U16 desc[UR36][R4.64+0x70], R3 ;  /* 0x0000700304001986 */ /* 0x0001e2000c101524 */
[----:B------:R-:W-:Y:S05]  /*3fa0*/  @!P0 BRA `(.L_x_99) ;  /* 0x0000000000048947 */ /* 0x000fea0003800000 */
[----:B------:R4:W5:Y:S02]  /*3fb0*/  LDG.E.LTC128B.U16 R20, desc[UR36][R8.64+0x72] ;  /* 0x0000722408147981 */ /* 0x000964000c1e1520 */
.L_x_99:
[----:B------:R-:W-:Y:S05]  /*3fc0*/  BSYNC B1 ;  /* 0x0000000000017941 */ /* 0x000fea0003800000 */
.L_x_98:
[----:B------:R-:W-:Y:S05]  /*3fd0*/  @!P0 BRA `(.L_x_100) ;  /* 0x0000000800708947 */ /* 0x000fea0003800000 */
[----:B-----5:R-:W-:-:S05]  /*3fe0*/  HADD2.F32 R20, -RZ, R20.H0_H0 ;  /* 0x20000014ff147230 */ /* 0x020fca0000004100 */
[----:B------:R-:W-:-:S04]  /*3ff0*/  FMUL R20, R20, R59 ;  /* 0x0000003b14147220 */ /* 0x000fc80000400000 */
[----:B------:R-:W-:-:S05]  /*4000*/  FFMA R20, R55, R58, R20 ;  /* 0x0000003a37147223 */ /* 0x000fca0000000014 */
[----:B------:R-:W-:-:S05]  /*4010*/  F2FP.F16.F32.PACK_AB R20, RZ, R20 ;  /* 0x00000014ff14723e */ /* 0x000fca00000000ff */
[----:B------:R0:W-:Y:S01]  /*4020*/  STG.E.U16 desc[UR36][R10.64+0x72], R20 ;  /* 0x000072140a007986 */ /* 0x0001e2000c101524 */
[----:B------:R-:W-:Y:S05]  /*4030*/  BRA `(.L_x_100) ;  /* 0x0000000800587947 */ /* 0x000fea0003800000 */
.L_x_39:
[----:B------:R-:W-:Y:S01]  /*4040*/  ISETP.GT.AND P3, PT, R18, 0x1, PT ;  /* 0x000000011200780c */ /* 0x000fe20003f64270 */
[----:B------:R-:W-:Y:S01]  /*4050*/  ULDC.64 UR4, c[0x0][0x5c0] ;  /* 0x0001700000047ab9 */ /* 0x000fe20000000a00 */
[-C--:B------:R-:W-:Y:S01]  /*4060*/  FMUL R24, R24, R58.reuse ;  /* 0x0000003a18187220 */ /* 0x080fe20000400000 */
[----:B------:R-:W-:Y:S01]  /*4070*/  LEA R4, P4, R72, UR4, 0x1 ;  /* 0x0000000448047c11 */ /* 0x000fe2000f8808ff */
[-C--:B------:R-:W-:Y:S01]  /*4080*/  FMUL R25, R25, R58.reuse ;  /* 0x0000003a19197220 */ /* 0x080fe20000400000 */
[----:B------:R-:W-:Y:S01]  /*4090*/  ISETP.GT.AND P0, PT, R0, RZ, P3 ;  /* 0x000000ff0000720c */ /* 0x000fe20001f04270 */
[----:B------:R-:W-:Y:S01]  /*40a0*/  FMUL R26, R26, R58 ;  /* 0x0000003a1a1a7220 */ /* 0x000fe20000400000 */
[----:B------:R-:W-:Y:S01]  /*40b0*/  F2FP.F16.F32.PACK_AB R24, RZ, R24 ;  /* 0x00000018ff18723e */ /* 0x000fe200000000ff */
[-C--:B------:R-:W-:Y:S01]  /*40c0*/  FMUL R27, R27, R58.reuse ;  /* 0x0000003a1b1b7220 */ /* 0x080fe20000400000 */
[----:B------:R-:W-:Y:S01]  /*40d0*/  LEA.HI.X R5, R72, UR5, R7, 0x1, P4 ;  /* 0x0000000548057c11 */ /* 0x000fe2000a0f0c07 */
[-C--:B------:R-:W-:Y:S01]  /*40e0*/  FMUL R28, R28, R58.reuse ;  /* 0x0000003a1c1c7220 */ /* 0x080fe20000400000 */
[----:B------:R-:W-:Y:S01]  /*40f0*/  F2FP.F16.F32.PACK_AB R25, RZ, R25 ;  /* 0x00000019ff19723e */ /* 0x000fe200000000ff */
[-C--:B------:R-:W-:Y:S01]  /*4100*/  FMUL R29, R29, R58.reuse ;  /* 0x0000003a1d1d7220 */ /* 0x080fe20000400000 */
[----:B------:R-:W-:Y:S01]  /*4110*/  ISETP.GT.AND P2, PT, R0, 0x8, P2 ;  /* 0x000000080000780c */ /* 0x000fe20001744270 */
[----:B------:R-:W-:Y:S01]  /*4120*/  @P1 STG.E.U16 desc[UR36][R4.64], R24 ;  /* 0x0000001804001986 */ /* 0x000fe2000c101524 */
[----:B------:R-:W-:Y:S01]  /*4130*/  ISETP.GT.AND P1, PT, R18, 0x8, PT ;  /* 0x000000081200780c */ /* 0x000fe20003f24270 */
[----:B------:R-:W-:Y:S01]  /*4140*/  FMUL R30, R30, R58 ;  /* 0x0000003a1e1e7220 */ /* 0x000fe20000400000 */
[C---:B------:R-:W-:Y:S01]  /*4150*/  SHF.L.U64.HI R3, R64.reuse, 0x1, R65 ;  /* 0x0000000140037819 */ /* 0x040fe20000010241 */
[----:B------:R-:W-:Y:S01]  /*4160*/  @P0 STG.E.U16 desc[UR36][R4.64+0x2], R25 ;  /* 0x0000021904000986 */ /* 0x000fe2000c101524 */
[----:B------:R-:W-:Y:S01]  /*4170*/  LEA R6, P5, R64, R4, 0x1 ;  /* 0x0000000440067211 */ /* 0x000fe200078a08ff */
[-C--:B------:R-:W-:Y:S01]  /*4180*/  FMUL R31, R31, R58.reuse ;  /* 0x0000003a1f1f7220 */ /* 0x080fe20000400000 */
[----:B------:R-:W-:Y:S01]  /*4190*/  ISETP.GT.AND P3, PT, R0, 0x8, P3 ;  /* 0x000000080000780c */ /* 0x000fe20001f64270 */
[-C--:B------:R-:W-:Y:S01]  /*41a0*/  FMUL R32, R32, R58.reuse ;  /* 0x0000003a20207220 */ /* 0x080fe20000400000 */
[----:B------:R-:W-:Y:S01]  /*41b0*/  ISETP.GT.AND P0, PT, R18, 0x9, PT ;  /* 0x000000091200780c */ /* 0x000fe20003f04270 */
[----:B------:R-:W-:Y:S01]  /*41c0*/  IMAD.X R7, R3, 0x1, R5, P5 ;  /* 0x0000000103077824 */ /* 0x000fe200028e0605 */
[----:B------:R-:W-:Y:S01]  /*41d0*/  ISETP.GT.AND P4, PT, R0, RZ, P1 ;  /* 0x000000ff0000720c */ /* 0x000fe20000f84270 */
[----:B------:R-:W-:Y:S01]  /*41e0*/  FMUL R33, R33, R58 ;  /* 0x0000003a21217220 */ /* 0x000fe20000400000 */
[----:B------:R-:W-:Y:S01]  /*41f0*/  F2FP.F16.F32.PACK_AB R26, RZ, R26 ;  /* 0x0000001aff1a723e */ /* 0x000fe200000000ff */
[-C--:B------:R-:W-:Y:S01]  /*4200*/  FMUL R34, R34, R58.reuse ;  /* 0x0000003a22227220 */ /* 0x080fe20000400000 */
[----:B------:R-:W-:Y:S01]  /*4210*/  ISETP.GT.AND P5, PT, R0, RZ, P0 ;  /* 0x000000ff0000720c */ /* 0x000fe200007a4270 */
[----:B------:R-:W-:Y:S01]  /*4220*/  FMUL R35, R35, R58 ;  /* 0x0000003a23237220 */ /* 0x000fe20000400000 */
[----:B------:R-:W-:Y:S01]  /*4230*/  F2FP.F16.F32.PACK_AB R27, RZ, R27 ;  /* 0x0000001bff1b723e */ /* 0x000fe200000000ff */
[----:B------:R-:W-:Y:S01]  /*4240*/  @P2 STG.E.U16 desc[UR36][R6.64], R26 ;  /* 0x0000001a06002986 */ /* 0x000fe2000c101524 */
[----:B------:R-:W-:Y:S01]  /*4250*/  F2FP.F16.F32.PACK_AB R28, RZ, R28 ;  /* 0x0000001cff1c723e */ /* 0x000fe200000000ff */
[-C--:B------:R-:W-:Y:S01]  /*4260*/  FMUL R36, R36, R58.reuse ;  /* 0x0000003a24247220 */ /* 0x080fe20000400000 */
[----:B------:R-:W-:Y:S01]  /*4270*/  ISETP.GT.AND P2, PT, R0, 0x8, P1 ;  /* 0x000000080000780c */ /* 0x000fe20000f44270 */
[----:B------:R-:W-:Y:S01]  /*4280*/  @P3 STG.E.U16 desc[UR36][R6.64+0x2], R27 ;  /* 0x0000021b06003986 */ /* 0x000fe2000c101524 */
[----:B------:R-:W-:Y:S01]  /*4290*/  ISETP.GT.AND P1, PT, R18, 0x10, PT ;  /* 0x000000101200780c */ /* 0x000fe20003f24270 */
[-C--:B------:R-:W-:Y:S01]  /*42a0*/  FMUL R37, R37, R58.reuse ;  /* 0x0000003a25257220 */ /* 0x080fe20000400000 */
[----:B------:R-:W-:Y:S01]  /*42b0*/  F2FP.F16.F32.PACK_AB R29, RZ, R29 ;  /* 0x0000001dff1d723e */ /* 0x000fe200000000ff */
[----:B------:R-:W-:Y:S01]  /*42c0*/  @P4 STG.E.U16 desc[UR36][R4.64+0x10], R28 ;  /* 0x0000101c04004986 */ /* 0x000fe2000c101524 */
[----:B------:R-:W-:Y:S01]  /*42d0*/  ISETP.GT.AND P3, PT, R0, 0x8, P0 ;  /* 0x000000080000780c */ /* 0x000fe20000764270 */
[-C--:B------:R-:W-:Y:S01]  /*42e0*/  FMUL R38, R38, R58.reuse ;  /* 0x0000003a26267220 */ /* 0x080fe20000400000 */
[----:B------:R-:W-:Y:S01]  /*42f0*/  ISETP.GT.AND P0, PT, R18, 0x11, PT ;  /* 0x000000111200780c */ /* 0x000fe20003f04270 */
[----:B------:R-:W-:Y:S01]  /*4300*/  @P5 STG.E.U16 desc[UR36][R4.64+0x12], R29 ;  /* 0x0000121d04005986 */ /* 0x000fe2000c101524 */
        /* <DEDUP_REMOVED lines=40> */
[C---:B------:R-:W-:Y:S01]  /*4590*/  ISETP.GT.AND P4, PT, R0.reuse, RZ, P1 ;  /* 0x000000ff0000720c */ /* 0x040fe20000f84270 */
[-C--:B------:R-:W-:Y:S01]  /*45a0*/  FMUL R51, R51, R58.reuse ;  /* 0x0000003a33337220 */ /* 0x080fe20000400000 */
[----:B------:R-:W-:Y:S01]  /*45b0*/  ISETP.GT.AND P5, PT, R0, RZ, P0 ;  /* 0x000000ff0000720c */ /* 0x000fe200007a4270 */
[----:B------:R-:W-:Y:S01]  /*45c0*/  FMUL R52, R52, R58 ;  /* 0x0000003a34347220 */ /* 0x000fe20000400000 */
[----:B------:R-:W-:Y:S01]  /*45d0*/  F2FP.F16.F32.PACK_AB R38, RZ, R38 ;  /* 0x00000026ff26723e */ /* 0x000fe200000000ff */
[-C--:B------:R-:W-:Y:S01]  /*45e0*/  FMUL R53, R53, R58.reuse ;  /* 0x0000003a35357220 */ /* 0x080fe20000400000 */
[----:B------:R-:W-:Y:S01]  /*45f0*/  F2FP.F16.F32.PACK_AB R39, RZ, R39 ;  /* 0x00000027ff27723e */ /* 0x000fe200000000ff */
[----:B------:R-:W-:Y:S01]  /*4600*/  FMUL R54, R54, R58 ;  /* 0x0000003a36367220 */ /* 0x000fe20000400000 */
[----:B------:R-:W-:Y:S01]  /*4610*/  F2FP.F16.F32.PACK_AB R40, RZ, R40 ;  /* 0x00000028ff28723e */ /* 0x000fe200000000ff */
[----:B------:R-:W-:Y:S01]  /*4620*/  @P2 STG.E.U16 desc[UR36][R6.64+0x30], R38 ;  /* 0x0000302606002986 */ /* 0x000fe2000c101524 */
[----:B------:R-:W-:Y:S01]  /*4630*/  F2FP.F16.F32.PACK_AB R41, RZ, R41 ;  /* 0x00000029ff29723e */ /* 0x000fe200000000ff */
[----:B------:R-:W-:Y:S01]  /*4640*/  FMUL R55, R55, R58 ;  /* 0x0000003a37377220 */ /* 0x000fe20000400000 */
[C---:B------:R-:W-:Y:S01]  /*4650*/  ISETP.GT.AND P1, PT, R0.reuse, 0x8, P1 ;  /* 0x000000080000780c */ /* 0x040fe20000f24270 */
[----:B------:R-:W-:Y:S01]  /*4660*/  @P3 STG.E.U16 desc[UR36][R6.64+0x32], R39 ;  /* 0x0000322706003986 */ /* 0x000fe2000c101524 */
[----:B------:R-:W-:-:S02]  /*4670*/  ISETP.GT.AND P2, PT, R0, 0x8, P0 ;  /* 0x000000080000780c */ /* 0x000fc40000744270 */
[----:B------:R-:W-:Y:S01]  /*4680*/  F2FP.F16.F32.PACK_AB R42, RZ, R42 ;  /* 0x0000002aff2a723e */ /* 0x000fe200000000ff */
[----:B------:R-:W-:Y:S01]  /*4690*/  @P4 STG.E.U16 desc[UR36][R4.64+0x40], R40 ;  /* 0x0000402804004986 */ /* 0x000fe2000c101524 */
[C---:B------:R-:W-:Y:S02]  /*46a0*/  ISETP.GT.AND P4, PT, R18.reuse, 0x28, PT ;  /* 0x000000281200780c */ /* 0x040fe40003f84270 */
[----:B------:R-:W-:Y:S01]  /*46b0*/  ISETP.GT.AND P0, PT, R18, 0x29, PT ;  /* 0x000000291200780c */ /* 0x000fe20003f04270 */
[----:B------:R-:W-:Y:S01]  /*46c0*/  @P5 STG.E.U16 desc[UR36][R4.64+0x42], R41 ;  /* 0x0000422904005986 */ /* 0x000fe2000c101524 */
[----:B------:R-:W-:Y:S02]  /*46d0*/  ISETP.GT.AND P5, PT, R0, RZ, P4 ;  /* 0x000000ff0000720c */ /* 0x000fe400027a4270 */
[----:B------:R-:W-:Y:S01]  /*46e0*/  F2FP.F16.F32.PACK_AB R43, RZ, R43 ;  /* 0x0000002bff2b723e */ /* 0x000fe200000000ff */
[----:B------:R-:W-:Y:S01]  /*46f0*/  @P1 STG.E.U16 desc[UR36][R6.64+0x40], R42 ;  /* 0x0000402a06001986 */ /* 0x000fe2000c101524 */
[----:B------:R-:W-:-:S02]  /*4700*/  F2FP.F16.F32.PACK_AB R44, RZ, R44 ;  /* 0x0000002cff2c723e */ /* 0x000fc400000000ff */
[C---:B------:R-:W-:Y:S01]  /*4710*/  ISETP.GT.AND P3, PT, R0.reuse, RZ, P0 ;  /* 0x000000ff0000720c */ /* 0x040fe20000764270 */
[----:B------:R-:W-:Y:S01]  /*4720*/  @P2 STG.E.U16 desc[UR36][R6.64+0x42], R43 ;  /* 0x0000422b06002986 */ /* 0x000fe2000c101524 */
[C---:B------:R-:W-:Y:S02]  /*4730*/  ISETP.GT.AND P4, PT, R0.reuse, 0x8, P4 ;  /* 0x000000080000780c */ /* 0x040fe40002784270 */
[----:B------:R-:W-:Y:S02]  /*4740*/  F2FP.F16.F32.PACK_AB R45, RZ, R45 ;  /* 0x0000002dff2d723e */ /* 0x000fe400000000ff */
[----:B------:R-:W-:Y:S01]  /*4750*/  F2FP.F16.F32.PACK_AB R46, RZ, R46 ;  /* 0x0000002eff2e723e */ /* 0x000fe200000000ff */
[----:B------:R-:W-:Y:S01]  /*4760*/  @P5 STG.E.U16 desc[UR36][R4.64+0x50], R44 ;  /* 0x0000502c04005986 */ /* 0x000fe2000c101524 */
[----:B------:R-:W-:Y:S02]  /*4770*/  ISETP.GT.AND P5, PT, R0, 0x8, P0 ;  /* 0x000000080000780c */ /* 0x000fe400007a4270 */
[----:B------:R-:W-:-:S02]  /*4780*/  F2FP.F16.F32.PACK_AB R47, RZ, R47 ;  /* 0x0000002fff2f723e */ /* 0x000fc400000000ff */
[C---:B------:R-:W-:Y:S01]  /*4790*/  ISETP.GT.AND P2, PT, R18.reuse, 0x31, PT ;  /* 0x000000311200780c */ /* 0x040fe20003f44270 */
[----:B------:R-:W-:Y:S01]  /*47a0*/  @P3 STG.E.U16 desc[UR36][R4.64+0x52], R45 ;  /* 0x0000522d04003986 */ /* 0x000fe2000c101524 */
[----:B------:R-:W-:Y:S02]  /*47b0*/  ISETP.GT.AND P3, PT, R18, 0x30, PT ;  /* 0x000000301200780c */ /* 0x000fe40003f64270 */
[----:B------:R-:W-:Y:S01]  /*47c0*/  F2FP.F16.F32.PACK_AB R48, RZ, R48 ;  /* 0x00000030ff30723e */ /* 0x000fe200000000ff */
[----:B------:R-:W-:Y:S01]  /*47d0*/  @P4 STG.E.U16 desc[UR36][R6.64+0x50], R46 ;  /* 0x0000502e06004986 */ /* 0x000fe2000c101524 */
[C---:B------:R-:W-:Y:S02]  /*47e0*/  ISETP.GT.AND P4, PT, R0.reuse, RZ, P2 ;  /* 0x000000ff0000720c */ /* 0x040fe40001784270 */
[----:B------:R-:W-:Y:S01]  /*47f0*/  F2FP.F16.F32.PACK_AB R49, RZ, R49 ;  /* 0x00000031ff31723e */ /* 0x000fe200000000ff */
[----:B------:R-:W-:Y:S01]  /*4800*/  @P5 STG.E.U16 desc[UR36][R6.64+0x52], R47 ;  /* 0x0000522f06005986 */ /* 0x000fe2000c101524 */
[----:B------:R-:W-:-:S02]  /*4810*/  ISETP.GT.AND P5, PT, R0, RZ, P3 ;  /* 0x000000ff0000720c */ /* 0x000fc40001fa4270 */
[C---:B------:R-:W-:Y:S02]  /*4820*/  ISETP.GT.AND P1, PT, R18.reuse, 0x38, PT ;  /* 0x000000381200780c */ /* 0x040fe40003f24270 */
[----:B------:R-:W-:Y:S02]  /*4830*/  ISETP.GT.AND P0, PT, R18, 0x39, PT ;  /* 0x000000391200780c */ /* 0x000fe40003f04270 */
[C---:B------:R-:W-:Y:S02]  /*4840*/  ISETP.GT.AND P3, PT, R0.reuse, 0x8, P3 ;  /* 0x000000080000780c */ /* 0x040fe40001f64270 */
[C---:B------:R-:W-:Y:S02]  /*4850*/  ISETP.GT.AND P2, PT, R0.reuse, 0x8, P2 ;  /* 0x000000080000780c */ /* 0x040fe40001744270 */
[----:B------:R-:W-:Y:S02]  /*4860*/  F2FP.F16.F32.PACK_AB R50, RZ, R50 ;  /* 0x00000032ff32723e */ /* 0x000fe400000000ff */
[----:B------:R-:W-:Y:S01]  /*4870*/  F2FP.F16.F32.PACK_AB R51, RZ, R51 ;  /* 0x00000033ff33723e */ /* 0x000fe200000000ff */
[----:B------:R-:W-:Y:S01]  /*4880*/  @P5 STG.E.U16 desc[UR36][R4.64+0x60], R48 ;  /* 0x0000603004005986 */ /* 0x000fe2000c101524 */
[----:B------:R-:W-:-:S02]  /*4890*/  ISETP.GT.AND P5, PT, R0, RZ, P0 ;  /* 0x000000ff0000720c */ /* 0x000fc400007a4270 */
[C---:B------:R-:W-:Y:S01]  /*48a0*/  ISETP.GT.AND P0, PT, R0.reuse, 0x8, P0 ;  /* 0x000000080000780c */ /* 0x040fe20000704270 */
[----:B------:R-:W-:Y:S01]  /*48b0*/  @P4 STG.E.U16 desc[UR36][R4.64+0x62], R49 ;  /* 0x0000623104004986 */ /* 0x000fe2000c101524 */
[C---:B------:R-:W-:Y:S02]  /*48c0*/  ISETP.GT.AND P4, PT, R0.reuse, RZ, P1 ;  /* 0x000000ff0000720c */ /* 0x040fe40000f84270 */
[----:B------:R-:W-:Y:S01]  /*48d0*/  ISETP.GT.AND P1, PT, R0, 0x8, P1 ;  /* 0x000000080000780c */ /* 0x000fe20000f24270 */
[----:B------:R-:W-:Y:S01]  /*48e0*/  @P3 STG.E.U16 desc[UR36][R6.64+0x60], R50 ;  /* 0x0000603206003986 */ /* 0x000fe2000c101524 */
[----:B------:R-:W-:Y:S02]  /*48f0*/  F2FP.F16.F32.PACK_AB R52, RZ, R52 ;  /* 0x00000034ff34723e */ /* 0x000fe400000000ff */
[----:B------:R-:W-:Y:S01]  /*4900*/  F2FP.F16.F32.PACK_AB R53, RZ, R53 ;  /* 0x00000035ff35723e */ /* 0x000fe200000000ff */
[----:B------:R-:W-:Y:S01]  /*4910*/  @P2 STG.E.U16 desc[UR36][R6.64+0x62], R51 ;  /* 0x0000623306002986 */ /* 0x000fe2000c101524 */
[----:B------:R-:W-:-:S02]  /*4920*/  F2FP.F16.F32.PACK_AB R54, RZ, R54 ;  /* 0x00000036ff36723e */ /* 0x000fc400000000ff */
[----:B------:R-:W-:-:S03]  /*4930*/  F2FP.F16.F32.PACK_AB R55, RZ, R55 ;  /* 0x00000037ff37723e */ /* 0x000fc600000000ff */
[----:B------:R-:W-:Y:S04]  /*4940*/  @P4 STG.E.U16 desc[UR36][R4.64+0x70], R52 ;  /* 0x0000703404004986 */ /* 0x000fe8000c101524 */
[----:B------:R0:W-:Y:S02]  /*4950*/  @P5 STG.E.U16 desc[UR36][R4.64+0x72], R53 ;  /* 0x0000723504005986 */ /* 0x0001e4000c101524 */
[----:B0-----:R-:W-:Y:S02]  /*4960*/  @P1 IMAD.MOV.U32 R4, RZ, RZ, R6 ;  /* 0x000000ffff041224 */ /* 0x001fe400078e0006 */
[----:B------:R-:W-:-:S05]  /*4970*/  @P1 IMAD.MOV.U32 R5, RZ, RZ, R7 ;  /* 0x000000ffff051224 */ /* 0x000fca00078e0007 */
[----:B------:R0:W-:Y:S04]  /*4980*/  @P1 STG.E.U16 desc[UR36][R4.64+0x70], R54 ;  /* 0x0000703604001986 */ /* 0x0001e8000c101524 */
[----:B------:R0:W-:Y:S02]  /*4990*/  @P0 STG.E.U16 desc[UR36][R6.64+0x72], R55 ;  /* 0x0000723706000986 */ /* 0x0001e4000c101524 */
.L_x_100:
[----:B------:R-:W-:Y:S05]  /*49a0*/  BSYNC B0 ;  /* 0x0000000000007941 */ /* 0x000fea0003800000 */
.L_x_38:
[----:B0-----:R-:W2:Y:S01]  /*49b0*/  LDL.64 R4, [R1] ;  /* 0x0000000001047983 */ /* 0x001ea20000100a00 */
[----:B------:R-:W-:Y:S01]  /*49c0*/  ULDC.64 UR4, c[0x0][0x650] ;  /* 0x0001940000047ab9 */ /* 0x000fe20000000a00 */
[----:B------:R-:W-:Y:S02]  /*49d0*/  IMAD.U32 R0, RZ, RZ, UR44 ;  /* 0x0000002cff007e24 */ /* 0x000fe4000f8e00ff */
[----:B------:R-:W-:Y:S02]  /*49e0*/  IMAD.MOV.U32 R22, RZ, RZ, -0x1 ;  /* 0xffffffffff167424 */ /* 0x000fe400078e00ff */
[----:B------:R0:W-:Y:S01]  /*49f0*/  SYNCS.ARRIVE.TRANS64.A1T0 RZ, [R0+UR48], RZ ;  /* 0x000000ff00ff79a7 */ /* 0x0001e20008100030 */
[----:B------:R-:W-:Y:S02]  /*4a00*/  IMAD.MOV.U32 R18, RZ, RZ, -0x1 ;  /* 0xffffffffff127424 */ /* 0x000fe400078e00ff */
[----:B------:R-:W-:Y:S01]  /*4a10*/  IMAD.MOV.U32 R19, RZ, RZ, -0x1 ;  /* 0xffffffffff137424 */ /* 0x000fe200078e00ff */
[----:B0-----:R-:W-:-:S02]  /*4a20*/  PRMT R0, RZ, 0x7610, R0 ;  /* 0x00007610ff007816 */ /* 0x001fc40000000000 */
[----:B--2---:R-:W-:-:S05]  /*4a30*/  LEA R16, P0, R4, R16, 0x1 ;  /* 0x0000001004107211 */ /* 0x004fca00078008ff */
[----:B------:R-:W-:Y:S01]  /*4a40*/  IMAD.X R17, R68, 0x1, R17, P0 ;  /* 0x0000000144117824 */ /* 0x000fe200000e0611 */
[----:B------:R-:W-:-:S04]  /*4a50*/  ISETP.GE.U32.AND P0, PT, R16, UR4, PT ;  /* 0x0000000410007c0c */ /* 0x000fc8000bf06070 */
[----:B------:R-:W-:-:S13]  /*4a60*/  ISETP.GE.U32.AND.EX P0, PT, R17, UR5, PT, P0 ;  /* 0x0000000511007c0c */ /* 0x000fda000bf06100 */
[----:B------:R-:W-:Y:S05]  /*4a70*/  @P0 BRA `(.L_x_101) ;  /* 0x00000004004c0947 */ /* 0x000fea0003800000 */
[----:B------:R-:W0:Y:S01]  /*4a80*/  LDC.64 R10, c[0x0][0x628] ;  /* 0x00018a00ff0a7b82 */ /* 0x000e220000000a00 */
[----:B------:R-:W2:Y:S01]  /*4a90*/  S2R R12, SR_CTAID.X ;  /* 0x00000000000c7919 */ /* 0x000ea20000002500 */
[----:B-1-34-:R-:W-:Y:S02]  /*4aa0*/  IMAD.MOV.U32 R8, RZ, RZ, R16 ;  /* 0x000000ffff087224 */ /* 0x01afe400078e0010 */
[----:B------:R-:W-:Y:S01]  /*4ab0*/  IMAD.MOV.U32 R9, RZ, RZ, R17 ;  /* 0x000000ffff097224 */ /* 0x000fe200078e0011 */
[----:B------:R-:W1:Y:S03]  /*4ac0*/  S2R R18, SR_CTAID.Y ;  /* 0x0000000000127919 */ /* 0x000e660000002600 */
[----:B------:R-:W3:Y:S08]  /*4ad0*/  LDC R0, c[0x0][0x630] ;  /* 0x00018c00ff007b82 */ /* 0x000ef00000000800 */
[----:B------:R-:W4:Y:S01]  /*4ae0*/  LDC.64 R14, c[0x0][0x620] ;  /* 0x00018800ff0e7b82 */ /* 0x000f220000000a00 */
[----:B0-----:R-:W-:-:S04]  /*4af0*/  ISETP.NE.U32.AND P0, PT, R10, RZ, PT ;  /* 0x000000ff0a00720c */ /* 0x001fc80003f05070 */
[----:B------:R-:W-:-:S13]  /*4b00*/  ISETP.NE.AND.EX P0, PT, R11, RZ, PT, P0 ;  /* 0x000000ff0b00720c */ /* 0x000fda0003f05300 */
[----:B-1234-:R-:W-:Y:S05]  /*4b10*/  @!P0 BRA `(.L_x_102) ;  /* 0x0000000000288947 */ /* 0x01efea0003800000 */
[----:B------:R-:W0:Y:S02]  /*4b20*/  LDC R3, c[0x0][0x634] ;  /* 0x00018d00ff037b82 */ /* 0x000e240000000800 */
[----:B0-----:R-:W-:-:S05]  /*4b30*/  IADD3 R3, P0, R16, R3, RZ ;  /* 0x0000000310037210 */ /* 0x001fca0007f1e0ff */
        /* <DEDUP_REMOVED lines=8> */
.L_x_102:
[-CC-:B------:R-:W-:Y:S01]  /*4bc0*/  SHF.R.U64 R19, R8, R0.reuse, R9.reuse ;  /* 0x0000000008137219 */ /* 0x180fe20000001209 */
[----:B------:R-:W0:Y:S01]  /*4bd0*/  LDC.64 R24, c[0x0][0x640] ;  /* 0x00019000ff187b82 */ /* 0x000e220000000a00 */
[----:B------:R-:W-:Y:S01]  /*4be0*/  SHF.R.U32.HI R0, RZ, R0, R9 ;  /* 0x00000000ff007219 */ /* 0x000fe20000011609 */
[----:B------:R-:W-:Y:S01]  /*4bf0*/  ULDC UR4, c[0x0][0x150] ;  /* 0x0000540000047ab9 */ /* 0x000fe20000000800 */
[----:B------:R-:W-:Y:S02]  /*4c00*/  IADD3 R3, P0, RZ, -R19, RZ ;  /* 0x80000013ff037210 */ /* 0x000fe40007f1e0ff */
[----:B------:R-:W-:-:S03]  /*4c10*/  I2FP.F32.U32 R7, R12 ;  /* 0x0000000c00077245 */ /* 0x000fc60000201000 */
[----:B------:R-:W1:Y:S01]  /*4c20*/  LDC R6, c[0x0][0x618] ;  /* 0x00018600ff067b82 */ /* 0x000e620000000800 */
[----:B------:R-:W-:Y:S02]  /*4c30*/  IMAD.X R5, RZ, RZ, ~R0, P0 ;  /* 0x000000ffff057224 */ /* 0x000fe400000e0e00 */
[----:B------:R-:W-:Y:S01]  /*4c40*/  FMUL R7, R7, UR4 ;  /* 0x0000000407077c20 */ /* 0x000fe20008400000 */
[----:B------:R-:W-:Y:S01]  /*4c50*/  ULDC UR4, c[0x0][0x154] ;  /* 0x0000550000047ab9 */ /* 0x000fe20000000800 */
[-C--:B------:R-:W-:Y:S02]  /*4c60*/  IMAD R0, R5, R14.reuse, RZ ;  /* 0x0000000e05007224 */ /* 0x080fe400078e02ff */
[C---:B------:R-:W-:Y:S01]  /*4c70*/  IMAD.WIDE.U32 R4, R3.reuse, R14, R16 ;  /* 0x0000000e03047225 */ /* 0x040fe200078e0010 */
[----:B------:R-:W2:Y:S01]  /*4c80*/  LDC R8, c[0x0][0x608] ;  /* 0x00018200ff087b82 */ /* 0x000ea20000000800 */
[----:B------:R-:W3:Y:S02]  /*4c90*/  F2I.U32.TRUNC.NTZ R7, R7 ;  /* 0x0000000700077305 */ /* 0x000ee4000020f000 */
[----:B------:R-:W-:Y:S01]  /*4ca0*/  IMAD R3, R3, R15, R0 ;  /* 0x0000000f03037224 */ /* 0x000fe200078e0200 */
[----:B------:R-:W-:-:S03]  /*4cb0*/  I2FP.F32.U32 R0, R18 ;  /* 0x0000001200007245 */ /* 0x000fc60000201000 */
[----:B------:R-:W-:Y:S01]  /*4cc0*/  IMAD.IADD R3, R5, 0x1, R3 ;  /* 0x0000000105037824 */ /* 0x000fe200078e0203 */
[----:B------:R-:W4:Y:S01]  /*4cd0*/  LDC R11, c[0x0][0x658] ;  /* 0x00019600ff0b7b82 */ /* 0x000f220000000800 */
[----:B0-----:R-:W-:-:S04]  /*4ce0*/  ISETP.NE.U32.AND P0, PT, R24, RZ, PT ;  /* 0x000000ff1800720c */ /* 0x001fc80003f05070 */
[----:B------:R-:W-:-:S03]  /*4cf0*/  ISETP.NE.AND.EX P0, PT, R25, RZ, PT, P0 ;  /* 0x000000ff1900720c */ /* 0x000fc60003f05300 */
[----:B------:R-:W0:Y:S01]  /*4d00*/  LDC R9, c[0x0][0x144] ;  /* 0x00005100ff097b82 */ /* 0x000e220000000800 */
[-C--:B-1----:R-:W-:Y:S01]  /*4d10*/  SHF.R.U64 R10, R4, R6.reuse, R3 ;  /* 0x00000006040a7219 */ /* 0x082fe20000001203 */
[----:B---3--:R-:W-:Y:S01]  /*4d20*/  IMAD.MOV R7, RZ, RZ, -R7 ;  /* 0x000000ffff077224 */ /* 0x008fe200078e0a07 */
[----:B------:R-:W-:Y:S01]  /*4d30*/  SHF.R.U32.HI R3, RZ, R6, R3 ;  /* 0x00000006ff037219 */ /* 0x000fe20000011603 */
[----:B------:R-:W-:-:S04]  /*4d40*/  FMUL R6, R0, UR4 ;  /* 0x0000000400067c20 */ /* 0x000fc80008400000 */
[----:B------:R-:W1:Y:S01]  /*4d50*/  LDC R21, c[0x0][0x148] ;  /* 0x00005200ff157b82 */ /* 0x000e620000000800 */
[----:B------:R3:W0:Y:S01]  /*4d60*/  F2I.U32.TRUNC.NTZ R14, R6 ;  /* 0x00000006000e7305 */ /* 0x000622000020f000 */
[-CC-:B--2---:R-:W-:Y:S02]  /*4d70*/  SHF.R.U64 R13, R10, R8.reuse, R3.reuse ;  /* 0x000000080a0d7219 */ /* 0x184fe40000001203 */
[----:B------:R-:W-:-:S04]  /*4d80*/  SHF.R.U32.HI R0, RZ, R8, R3 ;  /* 0x00000008ff007219 */ /* 0x000fc80000011603 */
[----:B-----5:R-:W2:Y:S01]  /*4d90*/  LDC R20, c[0x0][0x648] ;  /* 0x00019200ff147b82 */ /* 0x020ea20000000800 */
[-CC-:B----4-:R-:W-:Y:S02]  /*4da0*/  SHF.R.U64 R15, R13, R11.reuse, R0.reuse ;  /* 0x0000000b0d0f7219 */ /* 0x190fe40000001200 */
[----:B------:R-:W-:-:S03]  /*4db0*/  SHF.R.U32.HI R5, RZ, R11, R0 ;  /* 0x0000000bff057219 */ /* 0x000fc60000011600 */
[----:B------:R-:W-:Y:S02]  /*4dc0*/  IMAD.MOV.U32 R4, RZ, RZ, R15 ;  /* 0x000000ffff047224 */ /* 0x000fe400078e000f */
[----:B------:R-:W4:Y:S01]  /*4dd0*/  LDC R26, c[0x0][0x638] ;  /* 0x00018e00ff1a7b82 */ /* 0x000f220000000800 */
[----:B0-----:R-:W-:-:S07]  /*4de0*/  IMAD R22, R9, R7, R12 ;  /* 0x0000000709167224 */ /* 0x001fce00078e020c */
[----:B------:R-:W0:Y:S08]  /*4df0*/  LDC R27, c[0x0][0x610] ;  /* 0x00018400ff1b7b82 */ /* 0x000e300000000800 */
[----:B------:R-:W0:Y:S01]  /*4e00*/  LDC R28, c[0x0][0x600] ;  /* 0x00018000ff1c7b82 */ /* 0x000e220000000800 */
[----:B-123--:R-:W-:Y:S05]  /*4e10*/  @!P0 BRA `(.L_x_103) ;  /* 0x0000000000288947 */ /* 0x00efea0003800000 */
[----:B------:R-:W1:Y:S02]  /*4e20*/  LDC R0, c[0x0][0x64c] ;  /* 0x00019300ff007b82 */ /* 0x000e640000000800 */
[----:B-1----:R-:W-:-:S05]  /*4e30*/  IADD3 R3, P0, R15, R0, RZ ;  /* 0x000000000f037210 */ /* 0x002fca0007f1e0ff */
        /* <DEDUP_REMOVED lines=8> */
.L_x_103:
[----:B------:R-:W-:Y:S01]  /*4ec0*/  ISETP.NE.AND P0, PT, R2, 0x1, PT ;  /* 0x000000010200780c */ /* 0x000fe20003f05270 */
[----:B------:R-:W-:Y:S01]  /*4ed0*/  IMAD.MOV R14, RZ, RZ, -R14 ;  /* 0x000000ffff0e7224 */ /* 0x000fe200078e0a0e */
[----:B------:R-:W-:Y:S02]  /*4ee0*/  SHF.R.U64 R0, R4, R20, R5 ;  /* 0x0000001404007219 */ /* 0x000fe40000001205 */
[----:B------:R-:W-:Y:S02]  /*4ef0*/  LOP3.LUT R3, R13, R70, RZ, 0xc0, !PT ;  /* 0x000000460d037212 */ /* 0x000fe400078ec0ff */
[----:B------:R-:W-:Y:S01]  /*4f00*/  LOP3.LUT R5, R10, R69, RZ, 0xc0, !PT ;  /* 0x000000450a057212 */ /* 0x000fe200078ec0ff */
[----:B------:R-:W-:Y:S02]  /*4f10*/  IMAD.MOV R4, RZ, RZ, -R0 ;  /* 0x000000ffff047224 */ /* 0x000fe400078e0a00 */
[----:B------:R-:W-:Y:S02]  /*4f20*/  IMAD R3, R66, R0, R3 ;  /* 0x0000000042037224 */ /* 0x000fe400078e0203 */
[----:B----4-:R-:W-:-:S02]  /*4f30*/  IMAD R0, R4, R26, R15 ;  /* 0x0000001a04007224 */ /* 0x010fc400078e020f */
[----:B------:R-:W-:Y:S02]  /*4f40*/  @P0 IMAD R22, R21, R14, R18 ;  /* 0x0000000e15160224 */ /* 0x000fe400078e0212 */
[----:B------:R-:W-:Y:S02]  /*4f50*/  IMAD.MOV.U32 R4, RZ, RZ, 0x1 ;  /* 0x00000001ff047424 */ /* 0x000fe400078e00ff */
[----:B0-----:R-:W-:Y:S02]  /*4f60*/  IMAD R22, R3, R27, R22 ;  /* 0x0000001b03167224 */ /* 0x001fe400078e0216 */
[----:B------:R-:W-:Y:S01]  /*4f70*/  IMAD R3, R0, R28, R5 ;  /* 0x0000001c00037224 */ /* 0x000fe200078e0205 */
[----:B------:R-:W-:-:S04]  /*4f80*/  PRMT R0, R4, 0x7610, R0 ;  /* 0x0000761004007816 */ /* 0x000fc80000000000 */
[----:B------:R-:W-:Y:S02]  /*4f90*/  SEL R18, R3, R22, !P0 ;  /* 0x0000001603127207 */ /* 0x000fe40004000000 */
[----:B------:R-:W-:-:S07]  /*4fa0*/  SEL R22, R22, R3, !P0 ;  /* 0x0000000316167207 */ /* 0x000fce0004000000 */
.L_x_101:
[----:B------:R-:W-:Y:S01]  /*4fb0*/  UIMAD.WIDE.U32 UR4, UR38, 0x24924925, URZ ;  /* 0x24924925260478a5 */ /* 0x000fe2000f8e003f */
[----:B------:R-:W-:Y:S02]  /*4fc0*/  LOP3.LUT P0, RZ, R0, 0xff, RZ, 0xc0, !PT ;  /* 0x000000ff00ff7812 */ /* 0x000fe4000780c0ff */
[----:B------:R-:W-:Y:S01]  /*4fd0*/  LOP3.LUT R75, R75, 0x1, RZ, 0x3c, !PT ;  /* 0x000000014b4b7812 */ /* 0x000fe200078e3cff */
[----:B------:R-:W-:-:S04]  /*4fe0*/  UIADD3 UR4, UR38, -UR5, URZ ;  /* 0x8000000526047290 */ /* 0x000fc8000fffe03f */
[----:B------:R-:W-:-:S04]  /*4ff0*/  ULEA.HI UR4, UR4, UR5, URZ, 0x1f ;  /* 0x0000000504047291 */ /* 0x000fc8000f8ff83f */
[----:B------:R-:W-:-:S04]  /*5000*/  USHF.R.U32.HI UR4, URZ, 0x2, UR4 ;  /* 0x000000023f047899 */ /* 0x000fc80008011604 */
[----:B------:R-:W-:Y:S01]  /*5010*/  UIMAD UR38, UR4, -0x7, UR38 ;  /* 0xfffffff9042678a4 */ /* 0x000fe2000f8e0226 */
[----:B------:R-:W-:Y:S11]  /*5020*/  @P0 BRA `(.L_x_104) ;  /* 0xffffffc800140947 */ /* 0x000ff6000383ffff */
[----:B------:R-:W-:Y:S05]  /*5030*/  EXIT ;  /* 0x000000000000794d */ /* 0x000fea0003800000 */
.L_x_17:
[----:B------:R-:W-:-:S08]  /*5040*/  ISETP.NE.AND P0, PT, R9, RZ, PT ;  /* 0x000000ff0900720c */ /* 0x000fd00003f05270 */
[----:B0-----:R-:W0:-:S00]  /*5050*/  USETMAXREG.DEALLOC.CTAPOOL 0x28 ;  /* 0x00000028000079c8 */ /* 0x001e0000080e0500 */
[----:B------:R-:W-:Y:S05]  /*5060*/  @P0 EXIT ;  /* 0x000000000000094d */ /* 0x000fea0003800000 */
[----:B0-----:R-:W-:Y:S01]  /*5070*/  LOP3.LUT P0, RZ, R3, 0xff, RZ, 0xc0, !PT ;  /* 0x000000ff03ff7812 */ /* 0x001fe2000780c0ff */
[----:B------:R-:W-:Y:S02]  /*5080*/  IMAD.MOV.U32 R3, RZ, RZ, 0x1 ;  /* 0x00000001ff037424 */ /* 0x000fe400078e00ff */
[----:B------:R-:W-:-:S10]  /*5090*/  IMAD.MOV.U32 R8, RZ, RZ, RZ ;  /* 0x000000ffff087224 */ /* 0x000fd400078e00ff */
[----:B------:R-:W-:Y:S05]  /*50a0*/  @!P0 BRA `(.L_x_105) ;  /* 0x0000000c00648947 */ /* 0x000fea0003800000 */
[----:B------:R-:W0:Y:S01]  /*50b0*/  S2R R12, SR_CgaCtaId ;  /* 0x00000000000c7919 */ /* 0x000e220000008800 */
[----:B------:R-:W-:Y:S01]  /*50c0*/  LOP3.LUT P0, RZ, R4, 0x1f, RZ, 0xc0, !PT ;  /* 0x0000001f04ff7812 */ /* 0x000fe2000780c0ff */
[----:B------:R-:W-:Y:S01]  /*50d0*/  ULDC UR5, c[0x0][0x658] ;  /* 0x0001960000057ab9 */ /* 0x000fe20000000800 */
[----:B------:R-:W-:Y:S01]  /*50e0*/  UMOV UR6, 0xffffffff ;  /* 0xffffffff00067882 */ /* 0x000fe20000000000 */
[----:B------:R-:W-:Y:S01]  /*50f0*/  BSSY B0, `(.L_x_105) ;  /* 0x00000d4000007945 */ /* 0x000fe20003800000 */
[----:B------:R-:W-:Y:S01]  /*5100*/  USHF.L.U32 UR6, UR6, UR5, URZ ;  /* 0x0000000506067299 */ /* 0x000fe2000800063f */
[C---:B------:R-:W-:Y:S01]  /*5110*/  ISETP.NE.AND P2, PT, R5.reuse, RZ, PT ;  /* 0x000000ff0500720c */ /* 0x040fe20003f45270 */
[----:B------:R-:W-:Y:S01]  /*5120*/  IMAD.MOV.U32 R10, RZ, RZ, 0x1 ;  /* 0x00000001ff0a7424 */ /* 0x000fe200078e00ff */
[----:B------:R-:W-:Y:S01]  /*5130*/  ISETP.NE.OR P0, PT, R5, RZ, !P0 ;  /* 0x000000ff0500720c */ /* 0x000fe20004705670 */
[----:B------:R-:W-:Y:S01]  /*5140*/  IMAD.MOV.U32 R3, RZ, RZ, 0x1 ;  /* 0x00000001ff037424 */ /* 0x000fe200078e00ff */
[----:B------:R-:W-:Y:S01]  /*5150*/  LOP3.LUT R9, R23, 0x2, RZ, 0xfc, !PT ;  /* 0x0000000217097812 */ /* 0x000fe200078efcff */
[----:B------:R-:W-:Y:S01]  /*5160*/  IMAD.MOV.U32 R8, RZ, RZ, RZ ;  /* 0x000000ffff087224 */ /* 0x000fe200078e00ff */
[----:B------:R-:W-:Y:S01]  /*5170*/  ULDC UR4, c[0x0][0x600] ;  /* 0x0001800000047ab9 */ /* 0x000fe20000000800 */
[----:B------:R-:W-:Y:S01]  /*5180*/  UMOV UR7, 0x1 ;  /* 0x0000000100077882 */ /* 0x000fe20000000000 */
[----:B------:R-:W-:-:S02]  /*5190*/  UIADD3 UR21, UR40, 0x1, URZ ;  /* 0x0000000128157890 */ /* 0x000fc4000fffe03f */
[----:B------:R-:W-:Y:S02]  /*51a0*/  UIADD3 UR4, UR4, -0x1, URZ ;  /* 0xffffffff04047890 */ /* 0x000fe4000fffe03f */
[----:B------:R-:W-:Y:S02]  /*51b0*/  USHF.L.U32 UR5, UR7, UR5, URZ ;  /* 0x0000000507057299 */ /* 0x000fe4000800063f */
[----:B------:R-:W-:Y:S01]  /*51c0*/  ULOP3.LUT UR13, URZ, UR6, URZ, 0x33, !UPT ;  /* 0x000000063f0d7292 */ /* 0x000fe2000f8e333f */
[----:B------:R-:W-:Y:S01]  /*51d0*/  ULDC.64 UR22, c[0x0][0x198] ;  /* 0x0000660000167ab9 */ /* 0x000fe20000000a00 */
[C---:B0-----:R-:W-:Y:S02]  /*51e0*/  IMAD.SHL.U32 R11, R12.reuse, 0x8, RZ ;  /* 0x000000080c0b7824 */ /* 0x041fe400078e00ff */
[----:B------:R-:W-:-:S03]  /*51f0*/  IMAD.SHL.U32 R12, R12, 0x200, RZ ;  /* 0x000002000c0c7824 */ /* 0x000fc600078e00ff */
[----:B------:R-:W-:Y:S02]  /*5200*/  LOP3.LUT R11, R11, 0x38, RZ, 0xc0, !PT ;  /* 0x000000380b0b7812 */ /* 0x000fe400078ec0ff */
[----:B------:R-:W-:-:S07]  /*5210*/  LOP3.LUT R12, R12, 0xe00, RZ, 0xc0, !PT ;  /* 0x00000e000c0c7812 */ /* 0x000fce00078ec0ff */
.L_x_117:
[----:B------:R-:W-:-:S03]  /*5220*/  UMOV UR6, 0xffffffff ;  /* 0xffffffff00067882 */ /* 0x000fc60000000000 */
[----:B------:R-:W-:Y:S05]  /*5230*/  BRA.DIV UR6, `(.L_x_106) ;  /* 0x0000001206887947 */ /* 0x000fea000b800000 */
[----:B------:R-:W-:-:S13]  /*5240*/  ELECT P6, URZ, PT ;  /* 0x00000000003f782f */ /* 0x000fda00038c0000 */
.L_x_133:
[----:B------:R-:W0:Y:S01]  /*5250*/  LDC R4, c[0x0][0x28c] ;  /* 0x0000a300ff047b82 */ /* 0x000e220000000800 */
[----:B------:R-:W-:Y:S01]  /*5260*/  BSSY B1, `(.L_x_107) ;  /* 0x0000045000017945 */ /* 0x000fe20003800000 */
[----:B0-----:R-:W-:-:S13]  /*5270*/  ISETP.LT.OR P6, PT, R4, 0x1, !P6 ;  /* 0x000000010400780c */ /* 0x001fda00077c1670 */
[----:B------:R-:W-:Y:S05]  /*5280*/  @P6 BRA `(.L_x_108) ;  /* 0x0000000400086947 */ /* 0x000fea0003800000 */
[----:B------:R-:W-:Y:S02]  /*5290*/  IMAD R18, R18, 0x40, R11 ;  /* 0x0000004012127824 */ /* 0x000fe400078e020b */
[----:B------:R-:W-:Y:S02]  /*52a0*/  IMAD.SHL.U32 R22, R22, 0x40, RZ ;  /* 0x0000004016167824 */ /* 0x000fe400078e00ff */
[----:B------:R-:W-:Y:S02]  /*52b0*/  IMAD.MOV.U32 R15, RZ, RZ, RZ ;  /* 0x000000ffff0f7224 */ /* 0x000fe400078e00ff */
[----:B------:R-:W-:Y:S02]  /*52c0*/  IMAD.U32 R20, RZ, RZ, UR21 ;  /* 0x00000015ff147e24 */ /* 0x000fe4000f8e00ff */
[----:B------:R-:W-:Y:S02]  /*52d0*/  IMAD.MOV.U32 R4, RZ, RZ, R3 ;  /* 0x000000ffff047224 */ /* 0x000fe400078e0003 */
[----:B------:R-:W-:-:S07]  /*52e0*/  IMAD.MOV.U32 R5, RZ, RZ, R8 ;  /* 0x000000ffff057224 */ /* 0x000fce00078e0008 */
.L_x_112:
[----:B------:R-:W0:Y:S01]  /*52f0*/  S2R R7, SR_CgaCtaId ;  /* 0x0000000000077919 */ /* 0x000e220000008800 */
[----:B------:R-:W-:-:S04]  /*5300*/  MOV R6, 0x400 ;  /* 0x0000040000067802 */ /* 0x000fc80000000f00 */
[----:B0-----:R-:W-:Y:S02]  /*5310*/  LEA R14, R7, R6, 0x18 ;  /* 0x00000006070e7211 */ /* 0x001fe400078ec0ff */
[----:B------:R-:W-:Y:S01]  /*5320*/  SHF.L.U32 R6, R4, 0x1f, RZ ;  /* 0x0000001f04067819 */ /* 0x000fe200000006ff */
[----:B------:R-:W0:Y:S02]  /*5330*/  @!P2 LDC R7, c[0x0][0x500] ;  /* 0x00014000ff07ab82 */ /* 0x000e240000000800 */
[----:B------:R-:W-:-:S04]  /*5340*/  IMAD R13, R5, 0x8, R14 ;  /* 0x00000008050d7824 */ /* 0x000fc800078e020e */
[----:B------:R-:W1:Y:S02]  /*5350*/  SYNCS.PHASECHK.TRANS64.TRYWAIT P1, [R13+URZ+0x38], R6 ;  /* 0x000038060d0075a7 */ /* 0x000e64000802017f */
[----:B-1----:R-:W-:Y:S05]  /*5360*/  @!P1 BRA `(.L_x_109) ;  /* 0x00000010005c9947 */ /* 0x002fea0003800000 */
.L_x_134:
[----:B-1----:R-:W-:Y:S01]  /*5370*/  PRMT R6, R9, 0x9910, RZ ;  /* 0x0000991009067816 */ /* 0x002fe200000000ff */
[----:B0-----:R0:W-:Y:S03]  /*5380*/  @!P2 SYNCS.ARRIVE.TRANS64 RZ, [R13+URZ], R7 ;  /* 0x000000070dffa9a7 */ /* 0x0011e6000800003f */
[----:B------:R-:W-:-:S13]  /*5390*/  ISETP.NE.AND P1, PT, R6, 0x2, PT ;  /* 0x000000020600780c */ /* 0x000fda0003f25270 */
[----:B0-----:R-:W-:Y:S05]  /*53a0*/  @P1 BRA `(.L_x_110) ;  /* 0x0000000000041947 */ /* 0x001fea0003800000 */
[----:B------:R-:W-:Y:S01]  /*53b0*/  BPT.TRAP 0x1 ;  /* 0x000000040000795c */ /* 0x000fe20000300000 */
.L_x_110:
[----:B------:R-:W-:Y:S05]  /*53c0*/  @P0 BRA `(.L_x_111) ;  /* 0x0000000000040947 */ /* 0x000fea0003800000 */
[----:B------:R-:W-:Y:S01]  /*53d0*/  BPT.TRAP 0x1 ;  /* 0x000000040000795c */ /* 0x000fe20000300000 */
.L_x_111:
[----:B------:R-:W-:Y:S01]  /*53e0*/  IMAD R6, R5, 0x4000, R14 ;  /* 0x0000400005067824 */ /* 0x000fe200078e020e */
[----:B------:R-:W-:Y:S01]  /*53f0*/  R2UR UR34, R15 ;  /* 0x000000000f2272ca */ /* 0x000fe200000e0000 */
[----:B------:R-:W-:Y:S01]  /*5400*/  VIADD R20, R20, 0xffffffff ;  /* 0xffffffff14147836 */ /* 0x000fe20000000000 */
[----:B------:R-:W-:Y:S01]  /*5410*/  R2UR UR33, R13 ;  /* 0x000000000d2172ca */ /* 0x000fe200000e0000 */
[----:B------:R-:W-:Y:S01]  /*5420*/  UIADD3 UR6, UP0, UR22, 0xf0, URZ ;  /* 0x000000f016067890 */ /* 0x000fe2000ff1e03f */
[----:B------:R-:W-:Y:S01]  /*5430*/  R2UR UR24, R6 ;  /* 0x00000000061872ca */ /* 0x000fe200000e0000 */
[----:B------:R-:W-:Y:S01]  /*5440*/  IMAD R6, R5, 0x2000, R12 ;  /* 0x0000200005067824 */ /* 0x000fe200078e020c */
[----:B------:R-:W-:Y:S01]  /*5450*/  R2UR UR36, R19 ;  /* 0x00000000132472ca */ /* 0x000fe200000e0000 */
[----:B------:R-:W-:Y:S01]  /*5460*/  UIADD3 UR30, UP1, UR22, 0x1f0, URZ ;  /* 0x000001f0161e7890 */ /* 0x000fe2000ff3e03f */
[----:B------:R-:W-:Y:S01]  /*5470*/  R2UR UR35, R22 ;  /* 0x00000000162372ca */ /* 0x000fe200000e0000 */
[----:B------:R-:W-:Y:S01]  /*5480*/  IMAD R6, R6, 0x2, R14 ;  /* 0x0000000206067824 */ /* 0x000fe200078e020e */
[----:B------:R-:W-:Y:S01]  /*5490*/  R2UR UR19, R18 ;  /* 0x00000000121372ca */ /* 0x000fe200000e0000 */
[----:B------:R-:W-:Y:S01]  /*54a0*/  UIADD3.X UR7, URZ, UR23, URZ, UP0, !UPT ;  /* 0x000000173f077290 */ /* 0x000fe200087fe43f */
[----:B------:R-:W-:Y:S01]  /*54b0*/  ISETP.GT.AND P3, PT, R20, 0x1, PT ;  /* 0x000000011400780c */ /* 0x000fe20003f64270 */
[----:B------:R-:W-:Y:S01]  /*54c0*/  UIADD3 UR26, UR34, 0x40, URZ ;  /* 0x00000040221a7890 */ /* 0x000fe2000fffe03f */
[----:B------:R-:W-:Y:S01]  /*54d0*/  R2UR UR8, R6 ;  /* 0x00000000060872ca */ /* 0x000fe200000e0000 */
[----:B------:R-:W-:Y:S01]  /*54e0*/  UIADD3.X UR31, URZ, UR23, URZ, UP1, !UPT ;  /* 0x000000173f1f7290 */ /* 0x000fe20008ffe43f */
[----:B------:R-:W-:Y:S01]  /*54f0*/  VIADD R5, R5, 0x1 ;  /* 0x0000000105057836 */ /* 0x000fe20000000000 */
[----:B------:R-:W-:Y:S01]  /*5500*/  UIADD3 UR32, UR24, 0x180, URZ ;  /* 0x0000018018207890 */ /* 0x000fe2000fffe03f */
[----:B------:R-:W-:Y:S01]  /*5510*/  VIADD R15, R15, 0x80 ;  /* 0x000000800f0f7836 */ /* 0x000fe20000000000 */
[----:B------:R-:W-:Y:S01]  /*5520*/  UIADD3 UR24, UR24, 0x2180, URZ ;  /* 0x0000218018187890 */ /* 0x000fe2000fffe03f */
[----:B------:R-:W-:Y:S01]  /*5530*/  UMOV UR14, 0x0 ;  /* 0x00000000000e7882 */ /* 0x000fe20000000000 */
[----:B------:R-:W-:Y:S01]  /*5540*/  UMOV UR15, 0x10000000 ;  /* 0x10000000000f7882 */ /* 0x000fe20000000000 */
[----:B------:R-:W-:Y:S01]  /*5550*/  ISETP.NE.AND P1, PT, R5, 0x7, PT ;  /* 0x000000070500780c */ /* 0x000fe20003f25270 */
[----:B------:R-:W-:Y:S01]  /*5560*/  UMOV UR25, UR33 ;  /* 0x0000002100197c82 */ /* 0x000fe20008000000 */
[----:B------:R-:W-:Y:S01]  /*5570*/  UMOV UR28, UR36 ;  /* 0x00000024001c7c82 */ /* 0x000fe20008000000 */
[----:B------:R-:W-:-:S02]  /*5580*/  UMOV UR27, UR35 ;  /* 0x00000023001b7c82 */ /* 0x000fc40008000000 */
[----:B------:R-:W-:Y:S01]  /*5590*/  UIADD3 UR16, UR8, 0x1c180, URZ ;  /* 0x0001c18008107890 */ /* 0x000fe2000fffe03f */
[----:B------:R0:W-:Y:S01]  /*55a0*/  UTMALDG.3D [UR32], [UR6], desc[UR14] ;  /* 0x00000e20060075b4 */ /* 0x0001e20008011000 */
[----:B------:R-:W-:Y:S01]  /*55b0*/  UIADD3 UR8, UR8, 0x1e180, URZ ;  /* 0x0001e18008087890 */ /* 0x000fe2000fffe03f */
[----:B------:R-:W-:Y:S01]  /*55c0*/  SEL R7, RZ, 0x1, P1 ;  /* 0x00000001ff077807 */ /* 0x000fe20000800000 */
[----:B------:R-:W-:Y:S01]  /*55d0*/  UMOV UR29, 0xff0000 ;  /* 0x00ff0000001d7882 */ /* 0x000fe20000000000 */
[----:B------:R-:W-:Y:S01]  /*55e0*/  UMOV UR17, UR33 ;  /* 0x0000002100117c82 */ /* 0x000fe20008000000 */
[----:B------:R-:W-:Y:S01]  /*55f0*/  UMOV UR18, UR34 ;  /* 0x0000002200127c82 */ /* 0x000fe20008000000 */
[----:B------:R-:W-:Y:S01]  /*5600*/  UMOV UR20, UR36 ;  /* 0x0000002400147c82 */ /* 0x000fe20008000000 */
[----:B------:R-:W-:Y:S01]  /*5610*/  UMOV UR9, UR33 ;  /* 0x0000002100097c82 */ /* 0x000fe20008000000 */
[----:B------:R-:W-:Y:S01]  /*5620*/  UMOV UR11, UR19 ;  /* 0x00000013000b7c82 */ /* 0x000fe20008000000 */
[----:B------:R-:W-:Y:S01]  /*5630*/  UMOV UR12, UR36 ;  /* 0x00000024000c7c82 */ /* 0x000fe20008000000 */
[----:B------:R0:W-:Y:S01]  /*5640*/  UTMALDG.3D [UR24], [UR6], desc[UR14] ;  /* 0x00000e18060075b4 */ /* 0x0001e20008011000 */
[----:B------:R-:W-:Y:S01]  /*5650*/  UMOV UR10, UR26 ;  /* 0x0000001a000a7c82 */ /* 0x000fe20008000000 */
[----:B------:R-:W-:-:S02]  /*5660*/  LOP3.LUT R4, R4, R7, RZ, 0x3c, !PT ;  /* 0x0000000704047212 */ /* 0x000fc400078e3cff */
[----:B------:R-:W-:Y:S01]  /*5670*/  SEL R5, R5, RZ, P1 ;  /* 0x000000ff05057207 */ /* 0x000fe20000800000 */
[----:B------:R0:W-:Y:S01]  /*5680*/  UTMALDG.3D.MULTICAST [UR16], [UR30], UR29, desc[UR14] ;  /* 0x00000e101e0073b4 */ /* 0x0001e2000801181d */
[----:B------:R0:W-:Y:S02]  /*5690*/  UTMALDG.3D.MULTICAST [UR8], [UR30], UR29, desc[UR14] ;  /* 0x00000e081e0073b4 */ /* 0x0001e4000801181d */
[----:B0-----:R-:W-:Y:S05]  /*56a0*/  @P3 BRA `(.L_x_112) ;  /* 0xfffffffc00103947 */ /* 0x001fea000383ffff */
.L_x_108:
[----:B------:R-:W-:Y:S05]  /*56b0*/  BSYNC B1 ;  /* 0x0000000000017941 */ /* 0x000fea0003800000 */
.L_x_107:
[----:B------:R-:W2:Y:S01]  /*56c0*/  LDL.64 R24, [R1] ;  /* 0x0000000001187983 */ /* 0x000ea20000100a00 */
[----:B------:R-:W-:Y:S01]  /*56d0*/  LOP3.LUT P4, RZ, R10, 0xff, RZ, 0xc0, !PT ;  /* 0x000000ff0aff7812 */ /* 0x000fe2000788c0ff */
[----:B------:R-:W-:Y:S01]  /*56e0*/  VIADD R13, R8, UR40 ;  /* 0x00000028080d7c36 */ /* 0x000fe20008000000 */
[----:B------:R-:W-:Y:S01]  /*56f0*/  ULDC.64 UR6, c[0x0][0x650] ;  /* 0x0001940000067ab9 */ /* 0x000fe20000000a00 */
[----:B------:R-:W-:Y:S01]  /*5700*/  IMAD.U32 R8, RZ, RZ, UR40 ;  /* 0x00000028ff087e24 */ /* 0x000fe2000f8e00ff */
[----:B------:R-:W-:Y:S01]  /*5710*/  UISETP.GE.U32.AND UP0, UPT, UR40, 0x7, UPT ;  /* 0x000000072800788c */ /* 0x000fe2000bf06070 */
[C---:B------:R-:W-:Y:S01]  /*5720*/  IMAD.WIDE.U32 R4, R13.reuse, 0x24924925, RZ ;  /* 0x249249250d047825 */ /* 0x040fe200078e00ff */
[----:B------:R-:W-:Y:S01]  /*5730*/  ISETP.GT.U32.AND P1, PT, R13, 0x6, PT ;  /* 0x000000060d00780c */ /* 0x000fe20003f24070 */
[----:B------:R-:W-:Y:S01]  /*5740*/  BSSY B1, `(.L_x_113) ;  /* 0x000006c000017945 */ /* 0x000fe20003800000 */
[----:B------:R-:W-:Y:S01]  /*5750*/  PRMT R10, RZ, 0x7610, R10 ;  /* 0x00007610ff0a7816 */ /* 0x000fe2000000000a */
[----:B------:R-:W-:Y:S01]  /*5760*/  IMAD.MOV.U32 R22, RZ, RZ, -0x1 ;  /* 0xffffffffff167424 */ /* 0x000fe200078e00ff */
[----:B------:R-:W-:Y:S01]  /*5770*/  ISETP.LT.U32.AND P1, PT, R8, 0x7, P1 ;  /* 0x000000070800780c */ /* 0x000fe20000f21070 */
[----:B------:R-:W-:Y:S01]  /*5780*/  IMAD.MOV.U32 R18, RZ, RZ, -0x1 ;  /* 0xffffffffff127424 */ /* 0x000fe200078e00ff */
[----:B------:R-:W-:Y:S01]  /*5790*/  PLOP3.LUT P3, PT, PT, PT, UP0, 0x80, 0x0 ;  /* 0x000000000000781c */ /* 0x000fe20003f6f008 */
[----:B------:R-:W0:Y:S01]  /*57a0*/  @P4 S2R R7, SR_CgaCtaId ;  /* 0x0000000000074919 */ /* 0x000e220000008800 */
[----:B------:R-:W-:Y:S01]  /*57b0*/  SEL R4, RZ, 0x1, !P1 ;  /* 0x00000001ff047807 */ /* 0x000fe20004800000 */
[----:B------:R-:W-:Y:S01]  /*57c0*/  IMAD.MOV.U32 R19, RZ, RZ, -0x1 ;  /* 0xffffffffff137424 */ /* 0x000fe200078e00ff */
[----:B------:R-:W-:-:S02]  /*57d0*/  @P4 MOV R6, 0x400 ;  /* 0x0000040000064802 */ /* 0x000fc40000000f00 */
[----:B------:R-:W-:Y:S02]  /*57e0*/  LOP3.LUT R3, R3, R4, RZ, 0x3c, !PT ;  /* 0x0000000403037212 */ /* 0x000fe400078e3cff */
[----:B------:R-:W-:Y:S02]  /*57f0*/  PRMT R4, RZ, 0x7610, R4 ;  /* 0x00007610ff047816 */ /* 0x000fe40000000004 */
[----:B0-----:R-:W-:Y:S01]  /*5800*/  @P4 LEA R6, R7, R6, 0x18 ;  /* 0x0000000607064211 */ /* 0x001fe200078ec0ff */
[----:B------:R-:W-:-:S03]  /*5810*/  IMAD.IADD R7, R13, 0x1, -R5 ;  /* 0x000000010d077824 */ /* 0x000fc600078e0a05 */
[----:B------:R0:W-:Y:S02]  /*5820*/  @P4 SYNCS.ARRIVE.TRANS64.A1T0 RZ, [R6+URZ+0xa8], RZ ;  /* 0x0000a8ff06ff49a7 */ /* 0x0001e4000810003f */
[----:B------:R-:W-:-:S04]  /*5830*/  LEA.HI R7, R7, R5, RZ, 0x1f ;  /* 0x0000000507077211 */ /* 0x000fc800078ff8ff */
[----:B------:R-:W-:-:S04]  /*5840*/  SHF.R.U32.HI R8, RZ, 0x2, R7 ;  /* 0x00000002ff087819 */ /* 0x000fc80000011607 */
[----:B------:R-:W-:Y:S01]  /*5850*/  @P3 LOP3.LUT R3, R3, 0x1, R8, 0x78, !PT ;  /* 0x0000000103033812 */ /* 0x000fe200078e7808 */
[----:B------:R-:W-:Y:S01]  /*5860*/  IMAD R8, R8, -0x7, R13 ;  /* 0xfffffff908087824 */ /* 0x000fe200078e020d */
[----:B--2---:R-:W-:-:S05]  /*5870*/  IADD3 R16, P1, R16, R24, RZ ;  /* 0x0000001810107210 */ /* 0x004fca0007f3e0ff */
[----:B------:R-:W-:Y:S01]  /*5880*/  IMAD.X R17, R17, 0x1, R0, P1 ;  /* 0x0000000111117824 */ /* 0x000fe200008e0600 */
[----:B------:R-:W-:-:S04]  /*5890*/  ISETP.GE.U32.AND P1, PT, R16, UR6, PT ;  /* 0x0000000610007c0c */ /* 0x000fc8000bf26070 */
[----:B------:R-:W-:-:S13]  /*58a0*/  ISETP.GE.U32.AND.EX P1, PT, R17, UR7, PT, P1 ;  /* 0x0000000711007c0c */ /* 0x000fda000bf26110 */
[----:B0-----:R-:W-:Y:S05]  /*58b0*/  @P1 BRA `(.L_x_114) ;  /* 0x0000000400501947 */ /* 0x001fea0003800000 */
[----:B------:R-:W0:Y:S01]  /*58c0*/  S2R R13, SR_CTAID.X ;  /* 0x00000000000d7919 */ /* 0x000e220000002500 */
[----:B------:R-:W-:Y:S01]  /*58d0*/  ULDC.64 UR6, c[0x0][0x628] ;  /* 0x00018a0000067ab9 */ /* 0x000fe20000000a00 */
[----:B------:R-:W-:Y:S01]  /*58e0*/  ULDC UR9, c[0x0][0x630] ;  /* 0x00018c0000097ab9 */ /* 0x000fe20000000800 */
[----:B------:R-:W-:Y:S01]  /*58f0*/  ISETP.NE.U32.AND P1, PT, RZ, UR6, PT ;  /* 0x00000006ff007c0c */ /* 0x000fe2000bf25070 */
[----:B------:R-:W1:Y:S01]  /*5900*/  S2R R14, SR_CTAID.Y ;  /* 0x00000000000e7919 */ /* 0x000e620000002600 */
[----:B------:R-:W-:Y:S01]  /*5910*/  ULDC UR10, c[0x0][0x150] ;  /* 0x00005400000a7ab9 */ /* 0x000fe20000000800 */
[----:B------:R-:W-:Y:S01]  /*5920*/  IMAD.MOV.U32 R4, RZ, RZ, R16 ;  /* 0x000000ffff047224 */ /* 0x000fe200078e0010 */
[----:B------:R-:W-:Y:S01]  /*5930*/  ISETP.NE.AND.EX P1, PT, RZ, UR7, PT, P1 ;  /* 0x00000007ff007c0c */ /* 0x000fe2000bf25310 */
[----:B------:R-:W-:Y:S01]  /*5940*/  IMAD.MOV.U32 R5, RZ, RZ, R17 ;  /* 0x000000ffff057224 */ /* 0x000fe200078e0011 */
[----:B0-----:R-:W-:-:S11]  /*5950*/  I2FP.F32.U32 R18, R13 ;  /* 0x0000000d00127245 */ /* 0x001fd60000201000 */
[----:B------:R-:W-:Y:S05]  /*5960*/  @!P1 BRA `(.L_x_115) ;  /* 0x0000000000289947 */ /* 0x000fea0003800000 */
[----:B------:R-:W-:Y:S02]  /*5970*/  ULDC UR8, c[0x0][0x634] ;  /* 0x00018d0000087ab9 */ /* 0x000fe40000000800 */
[----:B------:R-:W-:-:S05]  /*5980*/  IADD3 R5, P1, R16, UR8, RZ ;  /* 0x0000000810057c10 */ /* 0x000fca000ff3e0ff */
[----:B------:R-:W-:-:S04]  /*5990*/  IMAD.X R15, RZ, RZ, R17, P1 ;  /* 0x000000ffff0f7224 */ /* 0x000fc800008e0611 */
[----:B------:R-:W-:-:S04]  /*59a0*/  IMAD.WIDE.U32 R6, R15, UR6, RZ ;  /* 0x000000060f067c25 */ /* 0x000fc8000f8e00ff */
[----:B------:R-:W-:-:S04]  /*59b0*/  IMAD.WIDE.U32 R6, P1, R5, UR7, R6 ;  /* 0x0000000705067c25 */ /* 0x000fc8000f820006 */
[----:B------:R-:W-:-:S04]  /*59c0*/  IMAD.WIDE.U32 R4, R5, UR6, RZ ;  /* 0x0000000605047c25 */ /* 0x000fc8000f8e00ff */
[----:B------:R-:W-:Y:S01]  /*59d0*/  IMAD.MOV.U32 R4, RZ, RZ, R7 ;  /* 0x000000ffff047224 */ /* 0x000fe200078e0007 */
[----:B------:R-:W-:Y:S01]  /*59e0*/  IADD3 RZ, P3, R5, R6, RZ ;  /* 0x0000000605ff7210 */ /* 0x000fe20007f7e0ff */
[----:B------:R-:W-:-:S04]  /*59f0*/  IMAD.X R5, RZ, RZ, RZ, P1 ;  /* 0x000000ffff057224 */ /* 0x000fc800008e06ff */
[----:B------:R-:W-:-:S08]  /*5a00*/  IMAD.WIDE.U32.X R4, R15, UR7, R4, P3 ;  /* 0x000000070f047c25 */ /* 0x000fd000098e0404 */
.L_x_115:
[--C-:B------:R-:W-:Y:S01]  /*5a10*/  SHF.R.U64 R19, R4, UR9, R5.reuse ;  /* 0x0000000904137c19 */ /* 0x100fe20008001205 */
[----:B------:R-:W-:Y:S01]  /*5a20*/  FMUL R18, R18, UR10 ;  /* 0x0000000a12127c20 */ /* 0x000fe20008400000 */
[----:B------:R-:W-:Y:S01]  /*5a30*/  SHF.R.U32.HI R4, RZ, UR9, R5 ;  /* 0x00000009ff047c19 */ /* 0x000fe20008011605 */
[----:B------:R-:W0:Y:S01]  /*5a40*/  LDC R6, c[0x0][0x144] ;  /* 0x00005100ff067b82 */ /* 0x000e220000000800 */
[----:B------:R-:W-:Y:S01]  /*5a50*/  IADD3 R5, P1, RZ, -R19, RZ ;  /* 0x80000013ff057210 */ /* 0x000fe20007f3e0ff */
[----:B------:R-:W-:Y:S01]  /*5a60*/  ULDC UR8, c[0x0][0x154] ;  /* 0x0000550000087ab9 */ /* 0x000fe20000000800 */
[----:B-1----:R-:W-:Y:S01]  /*5a70*/  I2FP.F32.U32 R7, R14 ;  /* 0x0000000e00077245 */ /* 0x002fe20000201000 */
[----:B------:R-:W1:Y:S01]  /*5a80*/  F2I.U32.TRUNC.NTZ R18, R18 ;  /* 0x0000001200127305 */ /* 0x000e62000020f000 */
[----:B------:R-:W-:Y:S01]  /*5a90*/  ULDC.64 UR6, c[0x0][0x620] ;  /* 0x0001880000067ab9 */ /* 0x000fe20000000a00 */
[----:B------:R-:W-:Y:S01]  /*5aa0*/  IMAD.X R4, RZ, RZ, ~R4, P1 ;  /* 0x000000ffff047224 */ /* 0x000fe200008e0e04 */
[----:B------:R-:W-:Y:S01]  /*5ab0*/  ISETP.NE.AND P4, PT, R2, 0x1, PT ;  /* 0x000000010200780c */ /* 0x000fe20003f85270 */
[----:B------:R-:W-:Y:S01]  /*5ac0*/  FMUL R20, R7, UR8 ;  /* 0x0000000807147c20 */ /* 0x000fe20008400000 */
[----:B------:R-:W2:Y:S01]  /*5ad0*/  LDC R21, c[0x0][0x148] ;  /* 0x00005200ff157b82 */ /* 0x000ea20000000800 */
[----:B------:R-:W-:Y:S01]  /*5ae0*/  IMAD R4, R4, UR6, RZ ;  /* 0x0000000604047c24 */ /* 0x000fe2000f8e02ff */
[----:B------:R-:W-:-:S02]  /*5af0*/  ULDC.64 UR8, c[0x0][0x640] ;  /* 0x0001900000087ab9 */ /* 0x000fc40000000a00 */
[----:B------:R-:W-:Y:S01]  /*5b00*/  ISETP.NE.U32.AND P1, PT, RZ, UR8, PT ;  /* 0x00000008ff007c0c */ /* 0x000fe2000bf25070 */
[----:B------:R-:W3:Y:S01]  /*5b10*/  F2I.U32.TRUNC.NTZ R20, R20 ;  /* 0x0000001400147305 */ /* 0x000ee2000020f000 */
[C---:B------:R-:W-:Y:S02]  /*5b20*/  IMAD R7, R5.reuse, UR7, R4 ;  /* 0x0000000705077c24 */ /* 0x040fe4000f8e0204 */
[----:B------:R-:W-:Y:S01]  /*5b30*/  IMAD.WIDE.U32 R4, R5, UR6, R16 ;  /* 0x0000000605047c25 */ /* 0x000fe2000f8e0010 */
[----:B------:R-:W-:Y:S01]  /*5b40*/  ULDC UR6, c[0x0][0x618] ;  /* 0x0001860000067ab9 */ /* 0x000fe20000000800 */
[----:B------:R-:W-:Y:S02]  /*5b50*/  ISETP.NE.AND.EX P1, PT, RZ, UR9, PT, P1 ;  /* 0x00000009ff007c0c */ /* 0x000fe4000bf25310 */
[----:B------:R-:W-:Y:S02]  /*5b60*/  IMAD.IADD R5, R5, 0x1, R7 ;  /* 0x0000000105057824 */ /* 0x000fe400078e0207 */
[----:B-1----:R-:W-:-:S03]  /*5b70*/  IMAD.MOV R18, RZ, RZ, -R18 ;  /* 0x000000ffff127224 */ /* 0x002fc600078e0a12 */
[----:B------:R-:W-:Y:S01]  /*5b80*/  SHF.R.U64 R15, R4, UR6, R5 ;  /* 0x00000006040f7c19 */ /* 0x000fe20008001205 */
[----:B0-----:R-:W-:Y:S01]  /*5b90*/  IMAD R13, R6, R18, R13 ;  /* 0x00000012060d7224 */ /* 0x001fe200078e020d */
[----:B------:R-:W-:Y:S01]  /*5ba0*/  SHF.R.U32.HI R4, RZ, UR6, R5 ;  /* 0x00000006ff047c19 */ /* 0x000fe20008011605 */
[----:B------:R-:W-:Y:S01]  /*5bb0*/  ULDC UR6, c[0x0][0x608] ;  /* 0x0001820000067ab9 */ /* 0x000fe20000000800 */
[----:B---3--:R-:W-:Y:S02]  /*5bc0*/  IMAD.MOV R6, RZ, RZ, -R20 ;  /* 0x000000ffff067224 */ /* 0x008fe400078e0a14 */
[--C-:B------:R-:W-:Y:S02]  /*5bd0*/  SHF.R.U64 R18, R15, UR6, R4.reuse ;  /* 0x000000060f127c19 */ /* 0x100fe40008001204 */
[----:B------:R-:W-:Y:S01]  /*5be0*/  SHF.R.U32.HI R5, RZ, UR6, R4 ;  /* 0x00000006ff057c19 */ /* 0x000fe20008011604 */
[----:B------:R-:W-:Y:S01]  /*5bf0*/  ULDC UR6, c[0x0][0x658] ;  /* 0x0001960000067ab9 */ /* 0x000fe20000000800 */
[----:B--2---:R-:W-:-:S02]  /*5c00*/  @P4 IMAD R13, R21, R6, R14 ;  /* 0x00000006150d4224 */ /* 0x004fc400078e020e */
[--C-:B------:R-:W-:Y:S02]  /*5c10*/  SHF.R.U64 R14, R18, UR6, R5.reuse ;  /* 0x00000006120e7c19 */ /* 0x100fe40008001205 */
[----:B------:R-:W-:-:S03]  /*5c20*/  SHF.R.U32.HI R21, RZ, UR6, R5 ;  /* 0x00000006ff157c19 */ /* 0x000fc60008011605 */
[----:B------:R-:W-:Y:S02]  /*5c30*/  IMAD.MOV.U32 R6, RZ, RZ, R14 ;  /* 0x000000ffff067224 */ /* 0x000fe400078e000e */
[----:B------:R-:W-:Y:S01]  /*5c40*/  IMAD.MOV.U32 R5, RZ, RZ, R21 ;  /* 0x000000ffff057224 */ /* 0x000fe200078e0015 */
[----:B------:R-:W-:Y:S06]  /*5c50*/  @!P1 BRA `(.L_x_116) ;  /* 0x00000000002c9947 */ /* 0x000fec0003800000 */
        /* <DEDUP_REMOVED lines=9> */
[----:B------:R-:W-:-:S04]  /*5cf0*/  IMAD.WIDE.U32.X R4, R21, UR9, R4, P3 ;  /* 0x0000000915047c25 */ /* 0x000fc800098e0404 */
[----:B------:R-:W-:-:S07]  /*5d00*/  IMAD.MOV.U32 R6, RZ, RZ, R4 ;  /* 0x000000ffff067224 */ /* 0x000fce00078e0004 */
.L_x_116:
[----:B------:R-:W-:Y:S01]  /*5d10*/  ULDC UR6, c[0x0][0x648] ;  /* 0x0001920000067ab9 */ /* 0x000fe20000000800 */
[----:B------:R-:W-:Y:S01]  /*5d20*/  LOP3.LUT R4, R18, UR13, RZ, 0xc0, !PT ;  /* 0x0000000d12047c12 */ /* 0x000fe2000f8ec0ff */
[----:B------:R-:W-:Y:S01]  /*5d30*/  ULDC UR7, c[0x0][0x610] ;  /* 0x0001840000077ab9 */ /* 0x000fe20000000800 */
[----:B------:R-:W-:Y:S01]  /*5d40*/  SHF.R.U64 R5, R6, UR6, R5 ;  /* 0x0000000606057c19 */ /* 0x000fe20008001205 */
[----:B------:R-:W-:Y:S01]  /*5d50*/  ULDC UR6, c[0x0][0x638] ;  /* 0x00018e0000067ab9 */ /* 0x000fe20000000800 */
[----:B------:R-:W-:-:S03]  /*5d60*/  LOP3.LUT R15, R15, UR4, RZ, 0xc0, !PT ;  /* 0x000000040f0f7c12 */ /* 0x000fc6000f8ec0ff */
[----:B------:R-:W-:Y:S02]  /*5d70*/  IMAD.MOV R7, RZ, RZ, -R5 ;  /* 0x000000ffff077224 */ /* 0x000fe400078e0a05 */
[----:B------:R-:W-:Y:S02]  /*5d80*/  IMAD R4, R5, UR5, R4 ;  /* 0x0000000505047c24 */ /* 0x000fe4000f8e0204 */
[----:B------:R-:W-:Y:S01]  /*5d90*/  IMAD R14, R7, UR6, R14 ;  /* 0x00000006070e7c24 */ /* 0x000fe2000f8e020e */
[----:B------:R-:W-:Y:S01]  /*5da0*/  ULDC UR6, c[0x0][0x600] ;  /* 0x0001800000067ab9 */ /* 0x000fe20000000800 */
[----:B------:R-:W-:Y:S02]  /*5db0*/  IMAD R13, R4, UR7, R13 ;  /* 0x00000007040d7c24 */ /* 0x000fe4000f8e020d */
[----:B------:R-:W-:Y:S02]  /*5dc0*/  IMAD R14, R14, UR6, R15 ;  /* 0x000000060e0e7c24 */ /* 0x000fe4000f8e020f */
[----:B------:R-:W-:-:S03]  /*5dd0*/  IMAD.MOV.U32 R4, RZ, RZ, 0x1 ;  /* 0x00000001ff047424 */ /* 0x000fc600078e00ff */
[----:B------:R-:W-:Y:S02]  /*5de0*/  SEL R18, R14, R13, !P4 ;  /* 0x0000000d0e127207 */ /* 0x000fe40006000000 */
[----:B------:R-:W-:-:S07]  /*5df0*/  SEL R22, R13, R14, !P4 ;  /* 0x0000000e0d167207 */ /* 0x000fce0006000000 */
.L_x_114:
[----:B------:R-:W-:Y:S05]  /*5e00*/  BSYNC B1 ;  /* 0x0000000000017941 */ /* 0x000fea0003800000 */
.L_x_113:
[----:B------:R-:W-:-:S13]  /*5e10*/  LOP3.LUT P1, RZ, R4, 0xff, RZ, 0xc0, !PT ;  /* 0x000000ff04ff7812 */ /* 0x000fda000782c0ff */
[----:B------:R-:W-:Y:S05]  /*5e20*/  @P1 BRA `(.L_x_117) ;  /* 0xfffffff000fc1947 */ /* 0x000fea000383ffff */
[----:B------:R-:W-:Y:S05]  /*5e30*/  BSYNC B0 ;  /* 0x0000000000007941 */ /* 0x000fea0003800000 */
.L_x_105:
[----:B------:R-:W-:-:S03]  /*5e40*/  UMOV UR6, 0xffffffff ;  /* 0xffffffff00067882 */ /* 0x000fc60000000000 */
[----:B------:R-:W-:Y:S05]  /*5e50*/  BRA.DIV UR6, `(.L_x_118) ;  /* 0x0000000606b47947 */ /* 0x000fea000b800000 */
[----:B------:R-:W-:-:S13]  /*5e60*/  ELECT P6, URZ, PT ;  /* 0x00000000003f782f */ /* 0x000fda00038c0000 */
.L_x_137:
[----:B------:R-:W-:Y:S04]  /*5e70*/  BSSY B0, `(.L_x_119) ;  /* 0x0000046000007945 */ /* 0x000fe80003800000 */
[----:B------:R-:W-:Y:S05]  /*5e80*/  @!P6 BRA `(.L_x_120) ;  /* 0x000000040010e947 */ /* 0x000fea0003800000 */
[----:B------:R-:W-:-:S04]  /*5e90*/  LOP3.LUT R23, R23, 0x2, RZ, 0xfc, !PT ;  /* 0x0000000217177812 */ /* 0x000fc800078efcff */
[----:B------:R-:W-:-:S13]  /*5ea0*/  ISETP.NE.AND P0, PT, R23, 0x3, PT ;  /* 0x000000031700780c */ /* 0x000fda0003f05270 */
[----:B------:R-:W-:Y:S05]  /*5eb0*/  @!P0 BRA `(.L_x_121) ;  /* 0x0000000000048947 */ /* 0x000fea0003800000 */
[----:B------:R-:W-:Y:S01]  /*5ec0*/  BPT.TRAP 0x1 ;  /* 0x000000040000795c */ /* 0x000fe20000300000 */
.L_x_121:
[----:B------:R-:W0:Y:S01]  /*5ed0*/  S2R R5, SR_CgaCtaId ;  /* 0x0000000000057919 */ /* 0x000e220000008800 */
[----:B------:R-:W-:Y:S02]  /*5ee0*/  MOV R0, 0x400 ;  /* 0x0000040000007802 */ /* 0x000fe40000000f00 */
[----:B------:R-:W-:Y:S02]  /*5ef0*/  SHF.L.U32 R2, R3, 0x1f, RZ ;  /* 0x0000001f03027819 */ /* 0x000fe400000006ff */
[----:B0-----:R-:W-:-:S05]  /*5f00*/  LEA R5, R5, R0, 0x18 ;  /* 0x0000000005057211 */ /* 0x001fca00078ec0ff */
[----:B------:R-:W-:-:S04]  /*5f10*/  VIADD R5, R5, 0x38 ;  /* 0x0000003805057836 */ /* 0x000fc80000000000 */
[C---:B------:R-:W-:Y:S02]  /*5f20*/  IMAD R7, R8.reuse, 0x8, R5 ;  /* 0x0000000808077824 */ /* 0x040fe400078e0205 */
[----:B------:R-:W-:Y:S02]  /*5f30*/  VIADD R8, R8, 0x1 ;  /* 0x0000000108087836 */ /* 0x000fe40000000000 */
[----:B------:R-:W0:Y:S03]  /*5f40*/  SYNCS.PHASECHK.TRANS64.TRYWAIT P0, [R7+URZ], R2 ;  /* 0x00000002070075a7 */ /* 0x000e26000800017f */
[----:B------:R-:W-:-:S04]  /*5f50*/  ISETP.NE.AND P1, PT, R8, 0x7, PT ;  /* 0x000000070800780c */ /* 0x000fc80003f25270 */
[----:B------:R-:W-:Y:S02]  /*5f60*/  SEL R0, RZ, 0x1, P1 ;  /* 0x00000001ff007807 */ /* 0x000fe40000800000 */
[----:B------:R-:W-:Y:S02]  /*5f70*/  SEL R8, R8, RZ, P1 ;  /* 0x000000ff08087207 */ /* 0x000fe40000800000 */
[----:B------:R-:W-:-:S03]  /*5f80*/  LOP3.LUT R9, R3, R0, RZ, 0x3c, !PT ;  /* 0x0000000003097212 */ /* 0x000fc600078e3cff */
[----:B------:R-:W-:Y:S01]  /*5f90*/  IMAD R6, R8, 0x8, R5 ;  /* 0x0000000808067824 */ /* 0x000fe200078e0205 */
[----:B------:R-:W-:Y:S01]  /*5fa0*/  SHF.L.U32 R3, R9, 0x1f, RZ ;  /* 0x0000001f09037819 */ /* 0x000fe200000006ff */
[----:B0-----:R-:W-:Y:S06]  /*5fb0*/  @!P0 BRA `(.L_x_122) ;  /* 0x00000004007c8947 */ /* 0x001fec0003800000 */
.L_x_138:
[----:B------:R-:W1:Y:S01]  /*5fc0*/  SYNCS.PHASECHK.TRANS64.TRYWAIT P0, [R6+URZ], R3 ;  /* 0x00000003060075a7 */ /* 0x000e62000800017f */
[----:B------:R-:W-:-:S05]  /*5fd0*/  VIADD R0, R8, 0x1 ;  /* 0x0000000108007836 */ /* 0x000fca0000000000 */
[----:B------:R-:W-:-:S04]  /*5fe0*/  ISETP.NE.AND P1, PT, R0, 0x7, PT ;  /* 0x000000070000780c */ /* 0x000fc80003f25270 */
[----:B0-----:R-:W-:Y:S02]  /*5ff0*/  SEL R2, RZ, 0x1, P1 ;  /* 0x00000001ff027807 */ /* 0x001fe40000800000 */
[----:B------:R-:W-:Y:S02]  /*6000*/  SEL R0, R0, RZ, P1 ;  /* 0x000000ff00007207 */ /* 0x000fe40000800000 */
[----:B------:R-:W-:-:S03]  /*6010*/  LOP3.LUT R9, R9, R2, RZ, 0x3c, !PT ;  /* 0x0000000209097212 */ /* 0x000fc600078e3cff */
[----:B------:R-:W-:Y:S01]  /*6020*/  IMAD R7, R0, 0x8, R5 ;  /* 0x0000000800077824 */ /* 0x000fe200078e0205 */
[----:B------:R-:W-:Y:S01]  /*6030*/  SHF.L.U32 R4, R9, 0x1f, RZ ;  /* 0x0000001f09047819 */ /* 0x000fe200000006ff */
[----:B-1----:R-:W-:Y:S06]  /*6040*/  @!P0 BRA `(.L_x_123) ;  /* 0x00000004006c8947 */ /* 0x002fec0003800000 */
.L_x_139:
[----:B------:R-:W1:Y:S01]  /*6050*/  SYNCS.PHASECHK.TRANS64.TRYWAIT P0, [R7+URZ], R4 ;  /* 0x00000004070075a7 */ /* 0x000e62000800017f */
[----:B------:R-:W-:-:S05]  /*6060*/  VIADD R0, R0, 0x1 ;  /* 0x0000000100007836 */ /* 0x000fca0000000000 */
[----:B------:R-:W-:-:S04]  /*6070*/  ISETP.NE.AND P1, PT, R0, 0x7, PT ;  /* 0x000000070000780c */ /* 0x000fc80003f25270 */
[----:B------:R-:W-:Y:S02]  /*6080*/  SEL R2, RZ, 0x1, P1 ;  /* 0x00000001ff027807 */ /* 0x000fe40000800000 */
[----:B------:R-:W-:Y:S02]  /*6090*/  SEL R0, R0, RZ, P1 ;  /* 0x000000ff00007207 */ /* 0x000fe40000800000 */
[----:B------:R-:W-:-:S03]  /*60a0*/  LOP3.LUT R9, R9, R2, RZ, 0x3c, !PT ;  /* 0x0000000209097212 */ /* 0x000fc600078e3cff */
[----:B0-----:R-:W-:Y:S01]  /*60b0*/  IMAD R6, R0, 0x8, R5 ;  /* 0x0000000800067824 */ /* 0x001fe200078e0205 */
[----:B------:R-:W-:Y:S01]  /*60c0*/  SHF.L.U32 R3, R9, 0x1f, RZ ;  /* 0x0000001f09037819 */ /* 0x000fe200000006ff */
[----:B-1----:R-:W-:Y:S06]  /*60d0*/  @!P0 BRA `(.L_x_124) ;  /* 0x00000004005c8947 */ /* 0x002fec0003800000 */
.L_x_140:
        /* <DEDUP_REMOVED lines=9> */
.L_x_141:
        /* <DEDUP_REMOVED lines=9> */
.L_x_142:
[----:B------:R-:W1:Y:S01]  /*6200*/  SYNCS.PHASECHK.TRANS64.TRYWAIT P0, [R6+URZ], R3 ;  /* 0x00000003060075a7 */ /* 0x000e62000800017f */
[----:B------:R-:W-:-:S05]  /*6210*/  VIADD R0, R0, 0x1 ;  /* 0x0000000100007836 */ /* 0x000fca0000000000 */
[----:B------:R-:W-:-:S04]  /*6220*/  ISETP.NE.AND P1, PT, R0, 0x7, PT ;  /* 0x000000070000780c */ /* 0x000fc80003f25270 */
[----:B------:R-:W-:Y:S02]  /*6230*/  SEL R2, RZ, 0x1, P1 ;  /* 0x00000001ff027807 */ /* 0x000fe40000800000 */
[----:B------:R-:W-:Y:S02]  /*6240*/  SEL R0, R0, RZ, P1 ;  /* 0x000000ff00007207 */ /* 0x000fe40000800000 */
[----:B------:R-:W-:Y:S01]  /*6250*/  LOP3.LUT R2, R9, R2, RZ, 0x3c, !PT ;  /* 0x0000000209027212 */ /* 0x000fe200078e3cff */
[----:B-1----:R-:W-:Y:S06]  /*6260*/  @!P0 BRA `(.L_x_127) ;  /* 0x0000000400348947 */ /* 0x002fec0003800000 */
.L_x_143:
[----:B------:R-:W-:Y:S01]  /*6270*/  IMAD R5, R0, 0x8, R5 ;  /* 0x0000000800057824 */ /* 0x000fe200078e0205 */
[----:B------:R-:W-:-:S07]  /*6280*/  SHF.L.U32 R0, R2, 0x1f, RZ ;  /* 0x0000001f02007819 */ /* 0x000fce00000006ff */
.L_x_128:
[----:B--2---:R2:W3:Y:S02]  /*6290*/  SYNCS.PHASECHK.TRANS64.TRYWAIT P0, [R5+URZ], R0 ;  /* 0x00000000050075a7 */ /* 0x0044e4000800017f */
[----:B---3--:R-:W-:Y:S05]  /*62a0*/  @!P0 NANOSLEEP.SYNCS 0x989680 ;  /* 0x009896800000895d */ /* 0x008fea0003900000 */
[----:B------:R-:W3:Y:S02]  /*62b0*/  @!P0 SYNCS.PHASECHK.TRANS64 P0, [R5+URZ], R0 ;  /* 0x00000000050085a7 */ /* 0x000ee4000800007f */
[----:B---3--:R-:W-:Y:S05]  /*62c0*/  @!P0 BRA `(.L_x_128) ;  /* 0xfffffffc00f08947 */ /* 0x008fea000383ffff */
.L_x_120:
[----:B------:R-:W-:Y:S05]  /*62d0*/  BSYNC B0 ;  /* 0x0000000000007941 */ /* 0x000fea0003800000 */
.L_x_119:
[----:B------:R-:W-:Y:S05]  /*62e0*/  EXIT ;  /* 0x000000000000794d */ /* 0x000fea0003800000 */
.L_x_19:
[----:B0-----:R-:W-:-:S04]  /*62f0*/  IMAD.U32 R3, RZ, RZ, UR43 ;  /* 0x0000002bff037e24 */ /* 0x001fc8000f8e00ff */
[----:B------:R0:W1:Y:S03]  /*6300*/  SYNCS.PHASECHK.TRANS64.TRYWAIT P0, [R3+URZ+-0x8], R0 ;  /* 0xfffff800030075a7 */ /* 0x000066000800017f */
[----:B-1----:R-:W-:Y:S05]  /*6310*/  @!P0 NANOSLEEP.SYNCS 0x989680 ;  /* 0x009896800000895d */ /* 0x002fea0003900000 */
[----:B------:R-:W1:Y:S02]  /*6320*/  @!P0 SYNCS.PHASECHK.TRANS64 P0, [R3+URZ+-0x8], R0 ;  /* 0xfffff800030085a7 */ /* 0x000e64000800007f */
[----:B-1----:R-:W-:Y:S05]  /*6330*/  @!P0 BRA `(.L_x_19) ;  /* 0xfffffffc00ec8947 */ /* 0x002fea000383ffff */
[----:B------:R-:W-:Y:S05]  /*6340*/  BRA `(.L_x_129) ;  /* 0xffffffb400587947 */ /* 0x000fea000383ffff */
.L_x_24:
[----:B-1----:R1:W2:Y:S02]  /*6350*/  SYNCS.PHASECHK.TRANS64.TRYWAIT P1, [R3+URZ], R0 ;  /* 0x00000000030075a7 */ /* 0x0022a4000802017f */
[----:B--2---:R-:W-:Y:S05]  /*6360*/  @!P1 NANOSLEEP.SYNCS 0x989680 ;  /* 0x009896800000995d */ /* 0x004fea0003900000 */
[----:B------:R-:W2:Y:S02]  /*6370*/  @!P1 SYNCS.PHASECHK.TRANS64 P1, [R3+URZ], R0 ;  /* 0x00000000030095a7 */ /* 0x000ea4000802007f */
[----:B--2---:R-:W-:Y:S05]  /*6380*/  @!P1 BRA `(.L_x_24) ;  /* 0xfffffffc00f09947 */ /* 0x004fea000383ffff */
[----:B------:R-:W-:Y:S05]  /*6390*/  BRA `(.L_x_23) ;  /* 0xffffffb400c47947 */ /* 0x000fea000383ffff */
.L_x_29:
[----:B-1----:R-:W-:-:S04]  /*63a0*/  IMAD.U32 R5, RZ, RZ, UR4 ;  /* 0x00000004ff057e24 */ /* 0x002fc8000f8e00ff */
[----:B------:R1:W2:Y:S03]  /*63b0*/  SYNCS.PHASECHK.TRANS64.TRYWAIT P1, [R5+URZ], R4 ;  /* 0x00000004050075a7 */ /* 0x0002a6000802017f */
[----:B--2---:R-:W-:Y:S05]  /*63c0*/  @!P1 NANOSLEEP.SYNCS 0x989680 ;  /* 0x009896800000995d */ /* 0x004fea0003900000 */
[----:B------:R-:W2:Y:S02]  /*63d0*/  @!P1 SYNCS.PHASECHK.TRANS64 P1, [R5+URZ], R4 ;  /* 0x00000004050095a7 */ /* 0x000ea4000802007f */
[----:B--2---:R-:W-:Y:S05]  /*63e0*/  @!P1 BRA `(.L_x_29) ;  /* 0xfffffffc00ec9947 */ /* 0x004fea000383ffff */
[----:B------:R-:W-:Y:S05]  /*63f0*/  BRA `(.L_x_28) ;  /* 0xffffffb800ec7947 */ /* 0x000fea000383ffff */
.L_x_37:
[----:B0-----:R-:W-:-:S04]  /*6400*/  IMAD.U32 R3, RZ, RZ, UR43 ;  /* 0x0000002bff037e24 */ /* 0x001fc8000f8e00ff */
[----:B------:R0:W1:Y:S03]  /*6410*/  SYNCS.PHASECHK.TRANS64.TRYWAIT P0, [R3+URZ+0x8], R0 ;  /* 0x00000800030075a7 */ /* 0x000066000800017f */
[----:B-1----:R-:W-:Y:S05]  /*6420*/  @!P0 NANOSLEEP.SYNCS 0x989680 ;  /* 0x009896800000895d */ /* 0x002fea0003900000 */
[----:B------:R-:W1:Y:S02]  /*6430*/  @!P0 SYNCS.PHASECHK.TRANS64 P0, [R3+URZ+0x8], R0 ;  /* 0x00000800030085a7 */ /* 0x000e64000800007f */
[----:B-1----:R-:W-:Y:S05]  /*6440*/  @!P0 BRA `(.L_x_37) ;  /* 0xfffffffc00ec8947 */ /* 0x002fea000383ffff */
[----:B------:R-:W-:Y:S05]  /*6450*/  BRA `(.L_x_130) ;  /* 0xffffffc000b07947 */ /* 0x000fea000383ffff */
.L_x_106:
[----:B------:R-:W-:Y:S01]  /*6460*/  BSSY B1, `(.L_x_131) ;  /* 0x0000006000017945 */ /* 0x000fe20003800000 */
[----:B------:R-:W-:-:S07]  /*6470*/  IMAD.MOV.U32 R15, RZ, RZ, -0x1 ;  /* 0xffffffffff0f7424 */ /* 0x000fce00078e00ff */
[----:B-----5:R-:W-:Y:S05]  /*6480*/  WARPSYNC.COLLECTIVE R15, `(.L_x_132) ;  /* 0x000000000f0c7348 */ /* 0x020fea0003c00000 */
[----:B------:R-:W-:Y:S02]  /*6490*/  ELECT P6, UR62, PT ;  /* 0x00000000003e782f */ /* 0x000fe400038c0000 */
[----:B------:R-:W-:Y:S01]  /*64a0*/  MOV R14, UR62 ;  /* 0x0000003e000e7c02 */ /* 0x000fe20008000f00 */
[----:B-----5:R-:W-:Y:S10]  /*64b0*/  ENDCOLLECTIVE ;  /* 0x000000000000791b */ /* 0x020ff40003800000 */
.L_x_132:
[----:B------:R-:W-:Y:S05]  /*64c0*/  BSYNC B1 ;  /* 0x0000000000017941 */ /* 0x000fea0003800000 */
.L_x_131:
[----:B------:R-:W-:Y:S05]  /*64d0*/  BRA `(.L_x_133) ;  /* 0xffffffec005c7947 */ /* 0x000fea000383ffff */
.L_x_109:
[----:B-1----:R1:W2:Y:S02]  /*64e0*/  SYNCS.PHASECHK.TRANS64.TRYWAIT P1, [R13+URZ+0x38], R6 ;  /* 0x000038060d0075a7 */ /* 0x0022a4000802017f */
[----:B--2---:R-:W-:Y:S05]  /*64f0*/  @!P1 NANOSLEEP.SYNCS 0x989680 ;  /* 0x009896800000995d */ /* 0x004fea0003900000 */
[----:B------:R-:W2:Y:S02]  /*6500*/  @!P1 SYNCS.PHASECHK.TRANS64 P1, [R13+URZ+0x38], R6 ;  /* 0x000038060d0095a7 */ /* 0x000ea4000802007f */
[----:B--2---:R-:W-:Y:S05]  /*6510*/  @!P1 BRA `(.L_x_109) ;  /* 0xfffffffc00f09947 */ /* 0x004fea000383ffff */
[----:B------:R-:W-:Y:S05]  /*6520*/  BRA `(.L_x_134) ;  /* 0xffffffec00907947 */ /* 0x000fea000383ffff */
.L_x_118:
[----:B------:R-:W-:Y:S01]  /*6530*/  BSSY B0, `(.L_x_135) ;  /* 0x0000006000007945 */ /* 0x000fe20003800000 */
[----:B------:R-:W-:-:S07]  /*6540*/  IMAD.MOV.U32 R15, RZ, RZ, -0x1 ;  /* 0xffffffffff0f7424 */ /* 0x000fce00078e00ff */
[----:B-----5:R-:W-:Y:S05]  /*6550*/  WARPSYNC.COLLECTIVE R15, `(.L_x_136) ;  /* 0x000000000f0c7348 */ /* 0x020fea0003c00000 */
[----:B------:R-:W-:Y:S02]  /*6560*/  ELECT P6, UR62, PT ;  /* 0x00000000003e782f */ /* 0x000fe400038c0000 */
[----:B------:R-:W-:Y:S01]  /*6570*/  MOV R14, UR62 ;  /* 0x0000003e000e7c02 */ /* 0x000fe20008000f00 */
[----:B-----5:R-:W-:Y:S10]  /*6580*/  ENDCOLLECTIVE ;  /* 0x000000000000791b */ /* 0x020ff40003800000 */
.L_x_136:
[----:B------:R-:W-:Y:S05]  /*6590*/  BSYNC B0 ;  /* 0x0000000000007941 */ /* 0x000fea0003800000 */
.L_x_135:
[----:B------:R-:W-:Y:S05]  /*65a0*/  BRA `(.L_x_137) ;  /* 0xfffffff800307947 */ /* 0x000fea000383ffff */
.L_x_122:
[----:B0-----:R0:W1:Y:S02]  /*65b0*/  SYNCS.PHASECHK.TRANS64.TRYWAIT P0, [R7+URZ], R2 ;  /* 0x00000002070075a7 */ /* 0x001064000800017f */
[----:B-1----:R-:W-:Y:S05]  /*65c0*/  @!P0 NANOSLEEP.SYNCS 0x989680 ;  /* 0x009896800000895d */ /* 0x002fea0003900000 */
[----:B------:R-:W1:Y:S02]  /*65d0*/  @!P0 SYNCS.PHASECHK.TRANS64 P0, [R7+URZ], R2 ;  /* 0x00000002070085a7 */ /* 0x000e64000800007f */
[----:B-1----:R-:W-:Y:S05]  /*65e0*/  @!P0 BRA `(.L_x_122) ;  /* 0xfffffffc00f08947 */ /* 0x002fea000383ffff */
[----:B------:R-:W-:Y:S05]  /*65f0*/  BRA `(.L_x_138) ;  /* 0xfffffff800707947 */ /* 0x000fea000383ffff */
.L_x_123:
[----:B0-----:R0:W1:Y:S02]  /*6600*/  SYNCS.PHASECHK.TRANS64.TRYWAIT P0, [R6+URZ], R3 ;  /* 0x00000003060075a7 */ /* 0x001064000800017f */
[----:B-1----:R-:W-:Y:S05]  /*6610*/  @!P0 NANOSLEEP.SYNCS 0x989680 ;  /* 0x009896800000895d */ /* 0x002fea0003900000 */
[----:B------:R-:W1:Y:S02]  /*6620*/  @!P0 SYNCS.PHASECHK.TRANS64 P0, [R6+URZ], R3 ;  /* 0x00000003060085a7 */ /* 0x000e64000800007f */
[----:B-1----:R-:W-:Y:S05]  /*6630*/  @!P0 BRA `(.L_x_123) ;  /* 0xfffffffc00f08947 */ /* 0x002fea000383ffff */
[----:B------:R-:W-:Y:S05]  /*6640*/  BRA `(.L_x_139) ;  /* 0xfffffff800807947 */ /* 0x000fea000383ffff */
.L_x_124:
[----:B0-----:R0:W1:Y:S02]  /*6650*/  SYNCS.PHASECHK.TRANS64.TRYWAIT P0, [R7+URZ], R4 ;  /* 0x00000004070075a7 */ /* 0x001064000800017f */
[----:B-1----:R-:W-:Y:S05]  /*6660*/  @!P0 NANOSLEEP.SYNCS 0x989680 ;  /* 0x009896800000895d */ /* 0x002fea0003900000 */
[----:B------:R-:W1:Y:S02]  /*6670*/  @!P0 SYNCS.PHASECHK.TRANS64 P0, [R7+URZ], R4 ;  /* 0x00000004070085a7 */ /* 0x000e64000800007f */
[----:B-1----:R-:W-:Y:S05]  /*6680*/  @!P0 BRA `(.L_x_124) ;  /* 0xfffffffc00f08947 */ /* 0x002fea000383ffff */
[----:B------:R-:W-:Y:S05]  /*6690*/  BRA `(.L_x_140) ;  /* 0xfffffff800907947 */ /* 0x000fea000383ffff */
.L_x_125:
[----:B0-----:R0:W1:Y:S02]  /*66a0*/  SYNCS.PHASECHK.TRANS64.TRYWAIT P0, [R6+URZ], R3 ;  /* 0x00000003060075a7 */ /* 0x001064000800017f */
[----:B-1----:R-:W-:Y:S05]  /*66b0*/  @!P0 NANOSLEEP.SYNCS 0x989680 ;  /* 0x009896800000895d */ /* 0x002fea0003900000 */
[----:B------:R-:W1:Y:S02]  /*66c0*/  @!P0 SYNCS.PHASECHK.TRANS64 P0, [R6+URZ], R3 ;  /* 0x00000003060085a7 */ /* 0x000e64000800007f */
[----:B-1----:R-:W-:Y:S05]  /*66d0*/  @!P0 BRA `(.L_x_125) ;  /* 0xfffffffc00f08947 */ /* 0x002fea000383ffff */
[----:B------:R-:W-:Y:S05]  /*66e0*/  BRA `(.L_x_141) ;  /* 0xfffffff800a07947 */ /* 0x000fea000383ffff */
.L_x_126:
[----:B0-----:R0:W1:Y:S02]  /*66f0*/  SYNCS.PHASECHK.TRANS64.TRYWAIT P0, [R7+URZ], R4 ;  /* 0x00000004070075a7 */ /* 0x001064000800017f */
[----:B-1----:R-:W-:Y:S05]  /*6700*/  @!P0 NANOSLEEP.SYNCS 0x989680 ;  /* 0x009896800000895d */ /* 0x002fea0003900000 */
[----:B------:R-:W1:Y:S02]  /*6710*/  @!P0 SYNCS.PHASECHK.TRANS64 P0, [R7+URZ], R4 ;  /* 0x00000004070085a7 */ /* 0x000e64000800007f */
[----:B-1----:R-:W-:Y:S05]  /*6720*/  @!P0 BRA `(.L_x_126) ;  /* 0xfffffffc00f08947 */ /* 0x002fea000383ffff */
[----:B------:R-:W-:Y:S05]  /*6730*/  BRA `(.L_x_142) ;  /* 0xfffffff800b07947 */ /* 0x000fea000383ffff */
.L_x_127:
[----:B-1----:R1:W2:Y:S02]  /*6740*/  SYNCS.PHASECHK.TRANS64.TRYWAIT P0, [R6+URZ], R3 ;  /* 0x00000003060075a7 */ /* 0x0022a4000800017f */
[----:B--2---:R-:W-:Y:S05]  /*6750*/  @!P0 NANOSLEEP.SYNCS 0x989680 ;  /* 0x009896800000895d */ /* 0x004fea0003900000 */
[----:B------:R-:W2:Y:S02]  /*6760*/  @!P0 SYNCS.PHASECHK.TRANS64 P0, [R6+URZ], R3 ;  /* 0x00000003060085a7 */ /* 0x000ea4000800007f */
[----:B--2---:R-:W-:Y:S05]  /*6770*/  @!P0 BRA `(.L_x_127) ;  /* 0xfffffffc00f08947 */ /* 0x004fea000383ffff */
[----:B------:R-:W-:Y:S05]  /*6780*/  BRA `(.L_x_143) ;  /* 0xfffffff800b87947 */ /* 0x000fea000383ffff */
.L_x_144:
[----:B------:R-:W-:-:S00]  /*6790*/  BRA `(.L_x_144) ;  /* 0xfffffffc00fc7947 */ /* 0x000fc0000383ffff */
[----:B------:R-:W-:-:S00]  /*67a0*/  NOP ;  /* 0x0000000000007918 */ /* 0x000fc00000000000 */
        /* <DEDUP_REMOVED lines=13> */
.L_x_145:


//--------------------- .nv.global.init           --------------------------
	.section	.nv.global.init,"aw",@progbits
.nv.global.init:
	.type		$str$22,@object
	.size		$str$22,($str$23 - $str$22)
$str$22:
        /*0000*/ 	.byte	0x6b, 0x5f, 0x74, 0x69, 0x6c, 0x65, 0x5f, 0x63, 0x6f, 0x75, 0x6e, 0x74, 0x20, 0x3e, 0x3d, 0x20
        /*0010*/ 	.byte	0x31, 0x00
	.type		$str$23,@object
	.size		$str$23,(__unnamed_1 - $str$23)
$str$23:
        /*0012*/ 	.byte	0x2f, 0x74, 0x6d, 0x70, 0x2f, 0x63, 0x75, 0x74, 0x6c, 0x61, 0x73, 0x73, 0x5f, 0x73, 0x77, 0x65
        /*0022*/ 	.byte	0x65, 0x70, 0x5f, 0x73, 0x72, 0x63, 0x2f, 0x69, 0x6e, 0x63, 0x6c, 0x75, 0x64, 0x65, 0x2f, 0x63
        /*0032*/ 	.byte	0x75, 0x74, 0x6c, 0x61, 0x73, 0x73, 0x2f, 0x67, 0x65, 0x6d, 0x6d, 0x2f, 0x63, 0x6f, 0x6c, 0x6c
        /*0042*/ 	.byte	0x65, 0x63, 0x74, 0x69, 0x76, 0x65, 0x2f, 0x73, 0x6d, 0x39, 0x30, 0x5f, 0x6d, 0x6d, 0x61, 0x5f
        /*0052*/ 	.byte	0x74, 0x6d, 0x61, 0x5f, 0x67, 0x6d, 0x6d, 0x61, 0x5f, 0x73, 0x73, 0x5f, 0x77, 0x61, 0x72, 0x70
        /*0062*/ 	.byte	0x73, 0x70, 0x65, 0x63, 0x69, 0x61, 0x6c, 0x69, 0x7a, 0x65, 0x64, 0x2e, 0x68, 0x70, 0x70, 0x00
	.type		__unnamed_1,@object
	.size		__unnamed_1,(.L_0 - __unnamed_1)
__unnamed_1:
        /*0072*/ 	.byte	0x76, 0x6f, 0x69, 0x64, 0x20, 0x63, 0x75, 0x74, 0x6c, 0x61, 0x73, 0x73, 0x3a, 0x3a, 0x67, 0x65
        /* <DEDUP_REMOVED lines=179> */
        /*0bb2*/ 	.byte	0x75, 0x74, 0x65, 0x3a, 0x3a, 0x69, 0x64, 0x65, 0x6e, 0x74, 0x69, 0x74, 0x79, 0x5d, 0x00
.L_0:


//--------------------- .nv.shared._ZN7cutlass13device_kernelINS_4gemm6kernel13GemmUniversalIN4cute5tupleIJiiiiEEENS1_10collective13CollectiveMmaINS1_34MainloopSm90TmaGmmaWarpSpecializedILi7ENS5_IJNS4_1CILi8EEENSA_ILi1EEESC_EEENS1_32KernelTmaWarpSpecializedPingpongEEENS5_IJNSA_ILi64EEESG_NSA_ILi128EEEEEENS_6half_tENS5_IJlSC_lEEESJ_SK_NS4_8TiledMMAINS4_8MMA_AtomIJNS4_4SM904GMMA25MMA_64x64x16_F32F16F16_SSILNSO_5MajorE0ELSQ_0ELNSO_7ScaleInE1ELSR_1EEEEEENS4_6LayoutINS5_IJSC_SC_SC_EEENS5_IJNSA_ILi0EEESW_SW_EEEEENS5_IJNS4_10UnderscoreESZ_SZ_EEEEENS4_13SM90_TMA_LOADENS4_14ComposedLayoutINS4_7SwizzleILi3ELi4ELi3EEENS4_18smem_ptr_flag_bitsILi16EEENSU_INS5_IJSB_SG_EEENS5_IJSG_SC_EEEEEEEvNS4_8identityENS4_23SM90_TMA_LOAD_MULTICASTES1B_vS1C_EENS_8epilogue10collective6detail29Sm90TmaWarpSpecializedAdapterINS1G_15DefaultEpilogueISJ_SK_SK_NS1F_6thread17LinearCombinationISJ_Li1EffLNS1K_9ScaleType4KindE0ELNS_15FloatRoundStyleE2ESJ_EENS1_15EpilogueDefaultEEEEEvvEEEEvNT_6ParamsE --------------------------
	.section	.nv.shared._ZN7cutlass13device_kernelINS_4gemm6kernel13GemmUniversalIN4cute5tupleIJiiiiEEENS1_10collective13CollectiveMmaINS1_34MainloopSm90TmaGmmaWarpSpecializedILi7ENS5_IJNS4_1CILi8EEENSA_ILi1EEESC_EEENS1_32KernelTmaWarpSpecializedPingpongEEENS5_IJNSA_ILi64EEESG_NSA_ILi128EEEEEENS_6half_tENS5_IJlSC_lEEESJ_SK_NS4_8TiledMMAINS4_8MMA_AtomIJNS4_4SM904GMMA25MMA_64x64x16_F32F16F16_SSILNSO_5MajorE0ELSQ_0ELNSO_7ScaleInE1ELSR_1EEEEEENS4_6LayoutINS5_IJSC_SC_SC_EEENS5_IJNSA_ILi0EEESW_SW_EEEEENS5_IJNS4_10UnderscoreESZ_SZ_EEEEENS4_13SM90_TMA_LOADENS4_14ComposedLayoutINS4_7SwizzleILi3ELi4ELi3EEENS4_18smem_ptr_flag_bitsILi16EEENSU_INS5_IJSB_SG_EEENS5_IJSG_SC_EEEEEEEvNS4_8identityENS4_23SM90_TMA_LOAD_MULTICASTES1B_vS1C_EENS_8epilogue10collective6detail29Sm90TmaWarpSpecializedAdapterINS1G_15DefaultEpilogueISJ_SK_SK_NS1F_6thread17LinearCombinationISJ_Li1EffLNS1K_9ScaleType4KindE0ELNS_15FloatRoundStyleE2ESJ_EENS1_15EpilogueDefaultEEEEEvvEEEEvNT_6ParamsE,"aw",@nobits
	.sectionflags	@""
	.align	16
	.zero		1024


//--------------------- .nv.shared.reserved.0     --------------------------
	.section	.nv.shared.reserved.0,"aw",@nobits
	.weak		__nv_reservedSMEM_offset_0_alias
	.size		__nv_reservedSMEM_offset_0_alias, 0, 0
	.other		__nv_reservedSMEM_offset_0_alias,@"STO_CUDA_RESERVED_SHARED STV_DEFAULT"
__nv_reservedSMEM_offset_0_alias:
	.zero		0


//--------------------- .nv.global                --------------------------
	.section	.nv.global,"aw",@nobits
.nv.global:
	.type		_ZN40_INTERNAL_70949936_4_k_cu_906e0480_255244cute1_E,@object
	.size		_ZN40_INTERNAL_70949936_4_k_cu_906e0480_255244cute1_E,(_ZN40_INTERNAL_70949936_4_k_cu_906e0480_255244cuda3std3__45__cpo6cbeginE - _ZN40_INTERNAL_70949936_4_k_cu_906e0480_255244cute1_E)
_ZN40_INTERNAL_70949936_4_k_cu_906e0480_255244cute1_E:
	.zero		1
	.type		_ZN40_INTERNAL_70949936_4_k_cu_906e0480_255244cuda3std3__45__cpo6cbeginE,@object
	.size		_ZN40_INTERNAL_70949936_4_k_cu_906e0480_255244cuda3std3__45__cpo6cbeginE,(_ZN40_INTERNAL_70949936_4_k_cu_906e0480_255244cuda3std3__48in_placeE - _ZN40_INTERNAL_70949936_4_k_cu_906e0480_255244cuda3std3__45__cpo6cbeginE)
_ZN40_INTERNAL_70949936_4_k_cu_906e0480_255244cuda3std3__45__cpo6cbeginE:
	.zero		1
	.type		_ZN40_INTERNAL_70949936_4_k_cu_906e0480_255244cuda3std3__48in_placeE,@object
	.size		_ZN40_INTERNAL_70949936_4_k_cu_906e0480_255244cuda3std3__48in_placeE,(_ZN40_INTERNAL_70949936_4_k_cu_906e0480_255244cuda3std6ranges3__45__cpo9iter_moveE - _ZN40_INTERNAL_70949936_4_k_cu_906e0480_255244cuda3std3__48in_placeE)
_ZN40_INTERNAL_70949936_4_k_cu_906e0480_255244cuda3std3__48in_placeE:
	.zero		1
	.type		_ZN40_INTERNAL_70949936_4_k_cu_906e0480_255244cuda3std6ranges3__45__cpo9iter_moveE,@object
	.size		_ZN40_INTERNAL_70949936_4_k_cu_906e0480_255244cuda3std6ranges3__45__cpo9iter_moveE,(_ZN40_INTERNAL_70949936_4_k_cu_906e0480_255244cuda3std3__45__cpo5beginE - _ZN40_INTERNAL_70949936_4_k_cu_906e0480_255244cuda3std6ranges3__45__cpo9iter_moveE)
_ZN40_INTERNAL_70949936_4_k_cu_906e0480_255244cuda3std6ranges3__45__cpo9iter_moveE:
	.zero		1
	.type		_ZN40_INTERNAL_70949936_4_k_cu_906e0480_255244cuda3std3__45__cpo5beginE,@object
	.size		_ZN40_INTERNAL_70949936_4_k_cu_906e0480_255244cuda3std3__45__cpo5beginE,(_ZN40_INTERNAL_70949936_4_k_cu_906e0480_255244cuda3std3__442_GLOBAL__N__70949936_4_k_cu_906e0480_255246ignoreE - _ZN40_INTERNAL_70949936_4_k_cu_906e0480_255244cuda3std3__45__cpo5beginE)
_ZN40_INTERNAL_70949936_4_k_cu_906e0480_255244cuda3std3__45__cpo5beginE:
	.zero		1
	.type		_ZN40_INTERNAL_70949936_4_k_cu_906e0480_255244cuda3std3__442_GLOBAL__N__70949936_4_k_cu_906e0480_255246ignoreE,@object
	.size		_ZN40_INTERNAL_70949936_4_k_cu_906e0480_255244cuda3std3__442_GLOBAL__N__70949936_4_k_cu_906e0480_255246ignoreE,(_ZN40_INTERNAL_70949936_4_k_cu_906e0480_255244cute7productE - _ZN40_INTERNAL_70949936_4_k_cu_906e0480_255244cuda3std3__442_GLOBAL__N__70949936_4_k_cu_906e0480_255246ignoreE)
_ZN40_INTERNAL_70949936_4_k_cu_906e0480_255244cuda3std3__442_GLOBAL__N__70949936_4_k_cu_906e0480_255246ignoreE:
	.zero		1
	.type		_ZN40_INTERNAL_70949936_4_k_cu_906e0480_255244cute7productE,@object
	.size		_ZN40_INTERNAL_70949936_4_k_cu_906e0480_255244cute7productE,(_ZN40_INTERNAL_70949936_4_k_cu_906e0480_255244cuda3std3__45__cpo3endE - _ZN40_INTERNAL_70949936_4_k_cu_906e0480_255244cute7productE)
_ZN40_INTERNAL_70949936_4_k_cu_906e0480_255244cute7productE:
	.zero		1
	.type		_ZN40_INTERNAL_70949936_4_k_cu_906e0480_255244cuda3std3__45__cpo3endE,@object
	.size		_ZN40_INTERNAL_70949936_4_k_cu_906e0480_255244cuda3std3__45__cpo3endE,(_ZN40_INTERNAL_70949936_4_k_cu_906e0480_255244cuda3std3__419piecewise_constructE - _ZN40_INTERNAL_70949936_4_k_cu_906e0480_255244cuda3std3__45__cpo3endE)
_ZN40_INTERNAL_70949936_4_k_cu_906e0480_255244cuda3std3__45__cpo3endE:
	.zero		1
	.type		_ZN40_INTERNAL_70949936_4_k_cu_906e0480_255244cuda3std3__419piecewise_constructE,@object
	.size		_ZN40_INTERNAL_70949936_4_k_cu_906e0480_255244cuda3std3__419piecewise_constructE,(_ZN40_INTERNAL_70949936_4_k_cu_906e0480_255244cuda3std3__45__cpo4cendE - _ZN40_INTERNAL_70949936_4_k_cu_906e0480_255244cuda3std3__419piecewise_constructE)
_ZN40_INTERNAL_70949936_4_k_cu_906e0480_255244cuda3std3__419piecewise_constructE:
	.zero		1
	.type		_ZN40_INTERNAL_70949936_4_k_cu_906e0480_255244cuda3std3__45__cpo4cendE,@object
	.size		_ZN40_INTERNAL_70949936_4_k_cu_906e0480_255244cuda3std3__45__cpo4cendE,(_ZN40_INTERNAL_70949936_4_k_cu_906e0480_255244cuda3std6ranges3__45__cpo4swapE - _ZN40_INTERNAL_70949936_4_k_cu_906e0480_255244cuda3std3__45__cpo4cendE)
_ZN40_INTERNAL_70949936_4_k_cu_906e0480_255244cuda3std3__45__cpo4cendE:
	.zero		1
	.type		_ZN40_INTERNAL_70949936_4_k_cu_906e0480_255244cuda3std6ranges3__45__cpo4swapE,@object
	.size		_ZN40_INTERNAL_70949936_4_k_cu_906e0480_255244cuda3std6ranges3__45__cpo4swapE,(.L_8 - _ZN40_INTERNAL_70949936_4_k_cu_906e0480_255244cuda3std6ranges3__45__cpo4swapE)
_ZN40_INTERNAL_70949936_4_k_cu_906e0480_255244cuda3std6ranges3__45__cpo4swapE:
	.zero		1
.L_8:


//--------------------- .nv.constant0._ZN7cutlass13device_kernelINS_4gemm6kernel13GemmUniversalIN4cute5tupleIJiiiiEEENS1_10collective13CollectiveMmaINS1_34MainloopSm90TmaGmmaWarpSpecializedILi7ENS5_IJNS4_1CILi8EEENSA_ILi1EEESC_EEENS1_32KernelTmaWarpSpecializedPingpongEEENS5_IJNSA_ILi64EEESG_NSA_ILi128EEEEEENS_6half_tENS5_IJlSC_lEEESJ_SK_NS4_8TiledMMAINS4_8MMA_AtomIJNS4_4SM904GMMA25MMA_64x64x16_F32F16F16_SSILNSO_5MajorE0ELSQ_0ELNSO_7ScaleInE1ELSR_1EEEEEENS4_6LayoutINS5_IJSC_SC_SC_EEENS5_IJNSA_ILi0EEESW_SW_EEEEENS5_IJNS4_10UnderscoreESZ_SZ_EEEEENS4_13SM90_TMA_LOADENS4_14ComposedLayoutINS4_7SwizzleILi3ELi4ELi3EEENS4_18smem_ptr_flag_bitsILi16EEENSU_INS5_IJSB_SG_EEENS5_IJSG_SC_EEEEEEEvNS4_8identityENS4_23SM90_TMA_LOAD_MULTICASTES1B_vS1C_EENS_8epilogue10collective6detail29Sm90TmaWarpSpecializedAdapterINS1G_15DefaultEpilogueISJ_SK_SK_NS1F_6thread17LinearCombinationISJ_Li1EffLNS1K_9ScaleType4KindE0ELNS_15FloatRoundStyleE2ESJ_EENS1_15EpilogueDefaultEEEEEvvEEEEvNT_6ParamsE --------------------------
	.section	.nv.constant0._ZN7cutlass13device_kernelINS_4gemm6kernel13GemmUniversalIN4cute5tupleIJiiiiEEENS1_10collective13CollectiveMmaINS1_34MainloopSm90TmaGmmaWarpSpecializedILi7ENS5_IJNS4_1CILi8EEENSA_ILi1EEESC_EEENS1_32KernelTmaWarpSpecializedPingpongEEENS5_IJNSA_ILi64EEESG_NSA_ILi128EEEEEENS_6half_tENS5_IJlSC_lEEESJ_SK_NS4_8TiledMMAINS4_8MMA_AtomIJNS4_4SM904GMMA25MMA_64x64x16_F32F16F16_SSILNSO_5MajorE0ELSQ_0ELNSO_7ScaleInE1ELSR_1EEEEEENS4_6LayoutINS5_IJSC_SC_SC_EEENS5_IJNSA_ILi0EEESW_SW_EEEEENS5_IJNS4_10UnderscoreESZ_SZ_EEEEENS4_13SM90_TMA_LOADENS4_14ComposedLayoutINS4_7SwizzleILi3ELi4ELi3EEENS4_18smem_ptr_flag_bitsILi16EEENSU_INS5_IJSB_SG_EEENS5_IJSG_SC_EEEEEEEvNS4_8identityENS4_23SM90_TMA_LOAD_MULTICASTES1B_vS1C_EENS_8epilogue10collective6detail29Sm90TmaWarpSpecializedAdapterINS1G_15DefaultEpilogueISJ_SK_SK_NS1F_6thread17LinearCombinationISJ_Li1EffLNS1K_9ScaleType4KindE0ELNS_15FloatRoundStyleE2ESJ_EENS1_15EpilogueDefaultEEEEEvvEEEEvNT_6ParamsE,"a",@progbits
	.sectionflags	@""
	.align	4
.nv.constant0._ZN7cutlass13device_kernelINS_4gemm6kernel13GemmUniversalIN4cute5tupleIJiiiiEEENS1_10collective13CollectiveMmaINS1_34MainloopSm90TmaGmmaWarpSpecializedILi7ENS5_IJNS4_1CILi8EEENSA_ILi1EEESC_EEENS1_32KernelTmaWarpSpecializedPingpongEEENS5_IJNSA_ILi64EEESG_NSA_ILi128EEEEEENS_6half_tENS5_IJlSC_lEEESJ_SK_NS4_8TiledMMAINS4_8MMA_AtomIJNS4_4SM904GMMA25MMA_64x64x16_F32F16F16_SSILNSO_5MajorE0ELSQ_0ELNSO_7ScaleInE1ELSR_1EEEEEENS4_6LayoutINS5_IJSC_SC_SC_EEENS5_IJNSA_ILi0EEESW_SW_EEEEENS5_IJNS4_10UnderscoreESZ_SZ_EEEEENS4_13SM90_TMA_LOADENS4_14ComposedLayoutINS4_7SwizzleILi3ELi4ELi3EEENS4_18smem_ptr_flag_bitsILi16EEENSU_INS5_IJSB_SG_EEENS5_IJSG_SC_EEEEEEEvNS4_8identityENS4_23SM90_TMA_LOAD_MULTICASTES1B_vS1C_EENS_8epilogue10collective6detail29Sm90TmaWarpSpecializedAdapterINS1G_15DefaultEpilogueISJ_SK_SK_NS1F_6thread17LinearCombinationISJ_Li1EffLNS1K_9ScaleType4KindE0ELNS_15FloatRoundStyleE2ESJ_EENS1_15EpilogueDefaultEEEEEvvEEEEvNT_6ParamsE:
	.zero		1664


//--------------------- SYMBOLS --------------------------

	.type		.nv.reservedSmem.offset0,@object
	.size		.nv.reservedSmem.offset0,0x4
	.type		__assertfail,@function
